//
// Generated by NVIDIA NVVM Compiler
//
// Compiler Build ID: CL-36424714
// Cuda compilation tools, release 13.0, V13.0.88
// Based on NVVM 20.0.0
//

.version 9.0
.target sm_100
.address_size 64

	// .globl	_Z15calculateDoubleP17curandStateXORWOWiPi
.global .align 4 .b8 precalc_xorwow_matrix[102400];
.global .align 4 .b8 precalc_xorwow_offset_matrix[102400];
.global .align 4 .b8 mrg32k3aM1[2304];
.global .align 4 .b8 mrg32k3aM2[2304];
.global .align 4 .b8 mrg32k3aM1SubSeq[2016];
.global .align 4 .b8 mrg32k3aM2SubSeq[2016];
.global .align 4 .b8 mrg32k3aM1Seq[2304];
.global .align 4 .b8 mrg32k3aM2Seq[2304];
.const .align 8 .b8 __cr_lgamma_table[72];

.visible .entry _Z15calculateDoubleP17curandStateXORWOWiPi(
	.param .u64 .ptr .align 1 _Z15calculateDoubleP17curandStateXORWOWiPi_param_0,
	.param .u32 _Z15calculateDoubleP17curandStateXORWOWiPi_param_1,
	.param .u64 .ptr .align 1 _Z15calculateDoubleP17curandStateXORWOWiPi_param_2
)
{
	.reg .pred 	%p<32>;
	.reg .b32 	%r<503>;
	.reg .b32 	%f<13>;
	.reg .b64 	%rd<22>;
	.reg .b64 	%fd<16>;

	ld.param.u64 	%rd10, [_Z15calculateDoubleP17curandStateXORWOWiPi_param_0];
	ld.param.u32 	%r203, [_Z15calculateDoubleP17curandStateXORWOWiPi_param_1];
	ld.param.u64 	%rd9, [_Z15calculateDoubleP17curandStateXORWOWiPi_param_2];
	cvta.to.global.u64 	%rd11, %rd10;
	mov.u32 	%r204, %ctaid.x;
	mov.u32 	%r205, %ntid.x;
	mov.u32 	%r206, %tid.x;
	mad.lo.s32 	%r207, %r204, %r205, %r206;
	cvt.s64.s32 	%rd1, %r207;
	mul.wide.s32 	%rd12, %r207, 48;
	add.s64 	%rd2, %rd11, %rd12;
	mov.b32 	%r208, 1540842021;
	mov.b32 	%r209, 779252008;
	st.global.v2.u32 	[%rd2], {%r209, %r208};
	mov.b32 	%r210, -123459836;
	mov.b32 	%r211, 1105314037;
	st.global.v2.u32 	[%rd2+8], {%r211, %r210};
	mov.b32 	%r212, 1423168553;
	mov.b32 	%r213, -589760388;
	st.global.v2.u32 	[%rd2+16], {%r213, %r212};
	setp.eq.s32 	%p1, %r207, 0;
	@%p1 bra 	$L__BB0_42;
	mov.b32 	%r402, 0;
	mov.u64 	%rd21, %rd1;
$L__BB0_2:
	and.b64  	%rd4, %rd21, 3;
	setp.eq.s64 	%p2, %rd4, 0;
	@%p2 bra 	$L__BB0_41;
	mul.wide.u32 	%rd13, %r402, 3200;
	mov.u64 	%rd14, precalc_xorwow_matrix;
	add.s64 	%rd5, %rd14, %rd13;
	cvt.u32.u64 	%r2, %rd4;
	mov.b32 	%r403, 0;
$L__BB0_4:
	mov.b32 	%r416, 0;
	mov.u32 	%r417, %r416;
	mov.u32 	%r418, %r416;
	mov.u32 	%r419, %r416;
	mov.u32 	%r420, %r416;
	mov.u32 	%r409, %r416;
$L__BB0_5:
	mul.wide.u32 	%rd15, %r409, 4;
	add.s64 	%rd16, %rd2, %rd15;
	ld.global.u32 	%r10, [%rd16+4];
	shl.b32 	%r11, %r409, 5;
	mov.b32 	%r415, 0;
$L__BB0_6:
	.pragma "nounroll";
	shr.u32 	%r218, %r10, %r415;
	and.b32  	%r219, %r218, 1;
	setp.eq.b32 	%p3, %r219, 1;
	not.pred 	%p4, %p3;
	add.s32 	%r220, %r11, %r415;
	mul.lo.s32 	%r221, %r220, 5;
	mul.wide.u32 	%rd17, %r221, 4;
	add.s64 	%rd6, %rd5, %rd17;
	@%p4 bra 	$L__BB0_8;
	ld.global.u32 	%r222, [%rd6];
	xor.b32  	%r420, %r420, %r222;
	ld.global.u32 	%r223, [%rd6+4];
	xor.b32  	%r419, %r419, %r223;
	ld.global.u32 	%r224, [%rd6+8];
	xor.b32  	%r418, %r418, %r224;
	ld.global.u32 	%r225, [%rd6+12];
	xor.b32  	%r417, %r417, %r225;
	ld.global.u32 	%r226, [%rd6+16];
	xor.b32  	%r416, %r416, %r226;
$L__BB0_8:
	and.b32  	%r228, %r218, 2;
	setp.eq.s32 	%p5, %r228, 0;
	@%p5 bra 	$L__BB0_10;
	ld.global.u32 	%r229, [%rd6+20];
	xor.b32  	%r420, %r420, %r229;
	ld.global.u32 	%r230, [%rd6+24];
	xor.b32  	%r419, %r419, %r230;
	ld.global.u32 	%r231, [%rd6+28];
	xor.b32  	%r418, %r418, %r231;
	ld.global.u32 	%r232, [%rd6+32];
	xor.b32  	%r417, %r417, %r232;
	ld.global.u32 	%r233, [%rd6+36];
	xor.b32  	%r416, %r416, %r233;
$L__BB0_10:
	and.b32  	%r235, %r218, 4;
	setp.eq.s32 	%p6, %r235, 0;
	@%p6 bra 	$L__BB0_12;
	ld.global.u32 	%r236, [%rd6+40];
	xor.b32  	%r420, %r420, %r236;
	ld.global.u32 	%r237, [%rd6+44];
	xor.b32  	%r419, %r419, %r237;
	ld.global.u32 	%r238, [%rd6+48];
	xor.b32  	%r418, %r418, %r238;
	ld.global.u32 	%r239, [%rd6+52];
	xor.b32  	%r417, %r417, %r239;
	ld.global.u32 	%r240, [%rd6+56];
	xor.b32  	%r416, %r416, %r240;
$L__BB0_12:
	and.b32  	%r242, %r218, 8;
	setp.eq.s32 	%p7, %r242, 0;
	@%p7 bra 	$L__BB0_14;
	ld.global.u32 	%r243, [%rd6+60];
	xor.b32  	%r420, %r420, %r243;
	ld.global.u32 	%r244, [%rd6+64];
	xor.b32  	%r419, %r419, %r244;
	ld.global.u32 	%r245, [%rd6+68];
	xor.b32  	%r418, %r418, %r245;
	ld.global.u32 	%r246, [%rd6+72];
	xor.b32  	%r417, %r417, %r246;
	ld.global.u32 	%r247, [%rd6+76];
	xor.b32  	%r416, %r416, %r247;
$L__BB0_14:
	and.b32  	%r249, %r218, 16;
	setp.eq.s32 	%p8, %r249, 0;
	@%p8 bra 	$L__BB0_16;
	ld.global.u32 	%r250, [%rd6+80];
	xor.b32  	%r420, %r420, %r250;
	ld.global.u32 	%r251, [%rd6+84];
	xor.b32  	%r419, %r419, %r251;
	ld.global.u32 	%r252, [%rd6+88];
	xor.b32  	%r418, %r418, %r252;
	ld.global.u32 	%r253, [%rd6+92];
	xor.b32  	%r417, %r417, %r253;
	ld.global.u32 	%r254, [%rd6+96];
	xor.b32  	%r416, %r416, %r254;
$L__BB0_16:
	and.b32  	%r256, %r218, 32;
	setp.eq.s32 	%p9, %r256, 0;
	@%p9 bra 	$L__BB0_18;
	ld.global.u32 	%r257, [%rd6+100];
	xor.b32  	%r420, %r420, %r257;
	ld.global.u32 	%r258, [%rd6+104];
	xor.b32  	%r419, %r419, %r258;
	ld.global.u32 	%r259, [%rd6+108];
	xor.b32  	%r418, %r418, %r259;
	ld.global.u32 	%r260, [%rd6+112];
	xor.b32  	%r417, %r417, %r260;
	ld.global.u32 	%r261, [%rd6+116];
	xor.b32  	%r416, %r416, %r261;
$L__BB0_18:
	and.b32  	%r263, %r218, 64;
	setp.eq.s32 	%p10, %r263, 0;
	@%p10 bra 	$L__BB0_20;
	ld.global.u32 	%r264, [%rd6+120];
	xor.b32  	%r420, %r420, %r264;
	ld.global.u32 	%r265, [%rd6+124];
	xor.b32  	%r419, %r419, %r265;
	ld.global.u32 	%r266, [%rd6+128];
	xor.b32  	%r418, %r418, %r266;
	ld.global.u32 	%r267, [%rd6+132];
	xor.b32  	%r417, %r417, %r267;
	ld.global.u32 	%r268, [%rd6+136];
	xor.b32  	%r416, %r416, %r268;
$L__BB0_20:
	and.b32  	%r270, %r218, 128;
	setp.eq.s32 	%p11, %r270, 0;
	@%p11 bra 	$L__BB0_22;
	ld.global.u32 	%r271, [%rd6+140];
	xor.b32  	%r420, %r420, %r271;
	ld.global.u32 	%r272, [%rd6+144];
	xor.b32  	%r419, %r419, %r272;
	ld.global.u32 	%r273, [%rd6+148];
	xor.b32  	%r418, %r418, %r273;
	ld.global.u32 	%r274, [%rd6+152];
	xor.b32  	%r417, %r417, %r274;
	ld.global.u32 	%r275, [%rd6+156];
	xor.b32  	%r416, %r416, %r275;
$L__BB0_22:
	and.b32  	%r277, %r218, 256;
	setp.eq.s32 	%p12, %r277, 0;
	@%p12 bra 	$L__BB0_24;
	ld.global.u32 	%r278, [%rd6+160];
	xor.b32  	%r420, %r420, %r278;
	ld.global.u32 	%r279, [%rd6+164];
	xor.b32  	%r419, %r419, %r279;
	ld.global.u32 	%r280, [%rd6+168];
	xor.b32  	%r418, %r418, %r280;
	ld.global.u32 	%r281, [%rd6+172];
	xor.b32  	%r417, %r417, %r281;
	ld.global.u32 	%r282, [%rd6+176];
	xor.b32  	%r416, %r416, %r282;
$L__BB0_24:
	and.b32  	%r284, %r218, 512;
	setp.eq.s32 	%p13, %r284, 0;
	@%p13 bra 	$L__BB0_26;
	ld.global.u32 	%r285, [%rd6+180];
	xor.b32  	%r420, %r420, %r285;
	ld.global.u32 	%r286, [%rd6+184];
	xor.b32  	%r419, %r419, %r286;
	ld.global.u32 	%r287, [%rd6+188];
	xor.b32  	%r418, %r418, %r287;
	ld.global.u32 	%r288, [%rd6+192];
	xor.b32  	%r417, %r417, %r288;
	ld.global.u32 	%r289, [%rd6+196];
	xor.b32  	%r416, %r416, %r289;
$L__BB0_26:
	and.b32  	%r291, %r218, 1024;
	setp.eq.s32 	%p14, %r291, 0;
	@%p14 bra 	$L__BB0_28;
	ld.global.u32 	%r292, [%rd6+200];
	xor.b32  	%r420, %r420, %r292;
	ld.global.u32 	%r293, [%rd6+204];
	xor.b32  	%r419, %r419, %r293;
	ld.global.u32 	%r294, [%rd6+208];
	xor.b32  	%r418, %r418, %r294;
	ld.global.u32 	%r295, [%rd6+212];
	xor.b32  	%r417, %r417, %r295;
	ld.global.u32 	%r296, [%rd6+216];
	xor.b32  	%r416, %r416, %r296;
$L__BB0_28:
	and.b32  	%r298, %r218, 2048;
	setp.eq.s32 	%p15, %r298, 0;
	@%p15 bra 	$L__BB0_30;
	ld.global.u32 	%r299, [%rd6+220];
	xor.b32  	%r420, %r420, %r299;
	ld.global.u32 	%r300, [%rd6+224];
	xor.b32  	%r419, %r419, %r300;
	ld.global.u32 	%r301, [%rd6+228];
	xor.b32  	%r418, %r418, %r301;
	ld.global.u32 	%r302, [%rd6+232];
	xor.b32  	%r417, %r417, %r302;
	ld.global.u32 	%r303, [%rd6+236];
	xor.b32  	%r416, %r416, %r303;
$L__BB0_30:
	and.b32  	%r305, %r218, 4096;
	setp.eq.s32 	%p16, %r305, 0;
	@%p16 bra 	$L__BB0_32;
	ld.global.u32 	%r306, [%rd6+240];
	xor.b32  	%r420, %r420, %r306;
	ld.global.u32 	%r307, [%rd6+244];
	xor.b32  	%r419, %r419, %r307;
	ld.global.u32 	%r308, [%rd6+248];
	xor.b32  	%r418, %r418, %r308;
	ld.global.u32 	%r309, [%rd6+252];
	xor.b32  	%r417, %r417, %r309;
	ld.global.u32 	%r310, [%rd6+256];
	xor.b32  	%r416, %r416, %r310;
$L__BB0_32:
	and.b32  	%r312, %r218, 8192;
	setp.eq.s32 	%p17, %r312, 0;
	@%p17 bra 	$L__BB0_34;
	ld.global.u32 	%r313, [%rd6+260];
	xor.b32  	%r420, %r420, %r313;
	ld.global.u32 	%r314, [%rd6+264];
	xor.b32  	%r419, %r419, %r314;
	ld.global.u32 	%r315, [%rd6+268];
	xor.b32  	%r418, %r418, %r315;
	ld.global.u32 	%r316, [%rd6+272];
	xor.b32  	%r417, %r417, %r316;
	ld.global.u32 	%r317, [%rd6+276];
	xor.b32  	%r416, %r416, %r317;
$L__BB0_34:
	and.b32  	%r319, %r218, 16384;
	setp.eq.s32 	%p18, %r319, 0;
	@%p18 bra 	$L__BB0_36;
	ld.global.u32 	%r320, [%rd6+280];
	xor.b32  	%r420, %r420, %r320;
	ld.global.u32 	%r321, [%rd6+284];
	xor.b32  	%r419, %r419, %r321;
	ld.global.u32 	%r322, [%rd6+288];
	xor.b32  	%r418, %r418, %r322;
	ld.global.u32 	%r323, [%rd6+292];
	xor.b32  	%r417, %r417, %r323;
	ld.global.u32 	%r324, [%rd6+296];
	xor.b32  	%r416, %r416, %r324;
$L__BB0_36:
	and.b32  	%r326, %r218, 32768;
	setp.eq.s32 	%p19, %r326, 0;
	@%p19 bra 	$L__BB0_38;
	ld.global.u32 	%r327, [%rd6+300];
	xor.b32  	%r420, %r420, %r327;
	ld.global.u32 	%r328, [%rd6+304];
	xor.b32  	%r419, %r419, %r328;
	ld.global.u32 	%r329, [%rd6+308];
	xor.b32  	%r418, %r418, %r329;
	ld.global.u32 	%r330, [%rd6+312];
	xor.b32  	%r417, %r417, %r330;
	ld.global.u32 	%r331, [%rd6+316];
	xor.b32  	%r416, %r416, %r331;
$L__BB0_38:
	add.s32 	%r415, %r415, 16;
	setp.ne.s32 	%p20, %r415, 32;
	@%p20 bra 	$L__BB0_6;
	mad.lo.s32 	%r332, %r409, -31, %r11;
	add.s32 	%r409, %r332, 1;
	setp.ne.s32 	%p21, %r409, 5;
	@%p21 bra 	$L__BB0_5;
	st.global.u32 	[%rd2+4], %r420;
	st.global.u32 	[%rd2+8], %r419;
	st.global.u32 	[%rd2+12], %r418;
	st.global.u32 	[%rd2+16], %r417;
	st.global.u32 	[%rd2+20], %r416;
	add.s32 	%r403, %r403, 1;
	setp.lt.u32 	%p22, %r403, %r2;
	@%p22 bra 	$L__BB0_4;
$L__BB0_41:
	shr.u64 	%rd7, %rd21, 2;
	add.s32 	%r402, %r402, 1;
	setp.gt.u64 	%p23, %rd21, 3;
	mov.u64 	%rd21, %rd7;
	@%p23 bra 	$L__BB0_2;
$L__BB0_42:
	mov.b32 	%r333, 0;
	st.global.v2.u32 	[%rd2+24], {%r333, %r333};
	st.global.u32 	[%rd2+32], %r333;
	mov.b64 	%rd18, 0;
	st.global.u64 	[%rd2+40], %rd18;
	setp.lt.s32 	%p24, %r203, 1;
	@%p24 bra 	$L__BB0_53;
	cvta.to.global.u64 	%rd19, %rd9;
	shl.b64 	%rd20, %rd1, 2;
	add.s64 	%rd8, %rd19, %rd20;
	setp.eq.s32 	%p25, %r203, 1;
	@%p25 bra 	$L__BB0_50;
	and.b32  	%r334, %r203, 2147483646;
	neg.s32 	%r496, %r334;
$L__BB0_45:
	ld.global.v2.u32 	{%r335, %r336}, [%rd2];
	shr.u32 	%r337, %r336, 2;
	xor.b32  	%r338, %r337, %r336;
	ld.global.v2.u32 	{%r339, %r502}, [%rd2+8];
	ld.global.v2.u32 	{%r501, %r500}, [%rd2+16];
	shl.b32 	%r340, %r500, 4;
	shl.b32 	%r341, %r338, 1;
	xor.b32  	%r342, %r341, %r340;
	xor.b32  	%r343, %r342, %r338;
	xor.b32  	%r499, %r343, %r500;
	add.s32 	%r344, %r335, %r499;
	add.s32 	%r345, %r344, 362437;
	cvt.rn.f32.u32 	%f1, %r345;
	fma.rn.f32 	%f2, %f1, 0f2F800000, 0f2F000000;
	cvt.f64.f32 	%fd1, %f2;
	shr.u32 	%r346, %r339, 2;
	xor.b32  	%r347, %r346, %r339;
	st.global.v2.u32 	[%rd2+8], {%r501, %r500};
	shl.b32 	%r348, %r499, 4;
	shl.b32 	%r349, %r347, 1;
	xor.b32  	%r350, %r349, %r348;
	xor.b32  	%r351, %r350, %r347;
	xor.b32  	%r498, %r351, %r499;
	st.global.v2.u32 	[%rd2+16], {%r499, %r498};
	add.s32 	%r497, %r335, 724874;
	st.global.v2.u32 	[%rd2], {%r497, %r502};
	add.s32 	%r352, %r498, %r497;
	cvt.rn.f32.u32 	%f3, %r352;
	fma.rn.f32 	%f4, %f3, 0f2F800000, 0f2F000000;
	cvt.f64.f32 	%fd2, %f4;
	mul.f64 	%fd3, %fd2, %fd2;
	fma.rn.f64 	%fd4, %fd1, %fd1, %fd3;
	sqrt.rn.f64 	%fd5, %fd4;
	setp.gtu.f64 	%p26, %fd5, 0d3FF0000000000000;
	@%p26 bra 	$L__BB0_47;
	ld.global.u32 	%r353, [%rd8];
	add.s32 	%r354, %r353, 1;
	st.global.u32 	[%rd8], %r354;
	ld.global.v2.u32 	{%r497, %r502}, [%rd2];
	ld.global.v2.u32 	{%r501, %r500}, [%rd2+8];
	ld.global.v2.u32 	{%r499, %r498}, [%rd2+16];
$L__BB0_47:
	shr.u32 	%r355, %r502, 2;
	xor.b32  	%r356, %r355, %r502;
	shl.b32 	%r357, %r498, 4;
	shl.b32 	%r358, %r356, 1;
	xor.b32  	%r359, %r358, %r357;
	xor.b32  	%r360, %r359, %r356;
	xor.b32  	%r361, %r360, %r498;
	add.s32 	%r362, %r497, %r361;
	add.s32 	%r363, %r362, 362437;
	cvt.rn.f32.u32 	%f5, %r363;
	fma.rn.f32 	%f6, %f5, 0f2F800000, 0f2F000000;
	cvt.f64.f32 	%fd6, %f6;
	shr.u32 	%r364, %r501, 2;
	xor.b32  	%r365, %r364, %r501;
	st.global.v2.u32 	[%rd2+8], {%r499, %r498};
	shl.b32 	%r366, %r361, 4;
	shl.b32 	%r367, %r365, 1;
	xor.b32  	%r368, %r367, %r366;
	xor.b32  	%r369, %r368, %r365;
	xor.b32  	%r370, %r369, %r361;
	st.global.v2.u32 	[%rd2+16], {%r361, %r370};
	add.s32 	%r371, %r497, 724874;
	st.global.v2.u32 	[%rd2], {%r371, %r500};
	add.s32 	%r372, %r370, %r371;
	cvt.rn.f32.u32 	%f7, %r372;
	fma.rn.f32 	%f8, %f7, 0f2F800000, 0f2F000000;
	cvt.f64.f32 	%fd7, %f8;
	mul.f64 	%fd8, %fd7, %fd7;
	fma.rn.f64 	%fd9, %fd6, %fd6, %fd8;
	sqrt.rn.f64 	%fd10, %fd9;
	setp.gtu.f64 	%p27, %fd10, 0d3FF0000000000000;
	@%p27 bra 	$L__BB0_49;
	ld.global.u32 	%r373, [%rd8];
	add.s32 	%r374, %r373, 1;
	st.global.u32 	[%rd8], %r374;
$L__BB0_49:
	add.s32 	%r496, %r496, 2;
	setp.ne.s32 	%p28, %r496, 0;
	@%p28 bra 	$L__BB0_45;
$L__BB0_50:
	and.b32  	%r375, %r203, 1;
	setp.eq.b32 	%p29, %r375, 1;
	not.pred 	%p30, %p29;
	@%p30 bra 	$L__BB0_53;
	ld.global.v2.u32 	{%r376, %r377}, [%rd2];
	shr.u32 	%r378, %r377, 2;
	xor.b32  	%r379, %r378, %r377;
	ld.global.v2.u32 	{%r380, %r381}, [%rd2+8];
	ld.global.v2.u32 	{%r382, %r383}, [%rd2+16];
	shl.b32 	%r384, %r383, 4;
	shl.b32 	%r385, %r379, 1;
	xor.b32  	%r386, %r385, %r384;
	xor.b32  	%r387, %r386, %r379;
	xor.b32  	%r388, %r387, %r383;
	add.s32 	%r389, %r376, %r388;
	add.s32 	%r390, %r389, 362437;
	cvt.rn.f32.u32 	%f9, %r390;
	fma.rn.f32 	%f10, %f9, 0f2F800000, 0f2F000000;
	cvt.f64.f32 	%fd11, %f10;
	shr.u32 	%r391, %r380, 2;
	xor.b32  	%r392, %r391, %r380;
	st.global.v2.u32 	[%rd2+8], {%r382, %r383};
	shl.b32 	%r393, %r388, 4;
	shl.b32 	%r394, %r392, 1;
	xor.b32  	%r395, %r394, %r393;
	xor.b32  	%r396, %r395, %r392;
	xor.b32  	%r397, %r396, %r388;
	st.global.v2.u32 	[%rd2+16], {%r388, %r397};
	add.s32 	%r398, %r376, 724874;
	st.global.v2.u32 	[%rd2], {%r398, %r381};
	add.s32 	%r399, %r397, %r398;
	cvt.rn.f32.u32 	%f11, %r399;
	fma.rn.f32 	%f12, %f11, 0f2F800000, 0f2F000000;
	cvt.f64.f32 	%fd12, %f12;
	mul.f64 	%fd13, %fd12, %fd12;
	fma.rn.f64 	%fd14, %fd11, %fd11, %fd13;
	sqrt.rn.f64 	%fd15, %fd14;
	setp.gtu.f64 	%p31, %fd15, 0d3FF0000000000000;
	@%p31 bra 	$L__BB0_53;
	ld.global.u32 	%r400, [%rd8];
	add.s32 	%r401, %r400, 1;
	st.global.u32 	[%rd8], %r401;
$L__BB0_53:
	ret;

}
	// .globl	_Z15calculateSingleP17curandStateXORWOWiPi
.visible .entry _Z15calculateSingleP17curandStateXORWOWiPi(
	.param .u64 .ptr .align 1 _Z15calculateSingleP17curandStateXORWOWiPi_param_0,
	.param .u32 _Z15calculateSingleP17curandStateXORWOWiPi_param_1,
	.param .u64 .ptr .align 1 _Z15calculateSingleP17curandStateXORWOWiPi_param_2
)
{
	.reg .pred 	%p<32>;
	.reg .b32 	%r<503>;
	.reg .b32 	%f<22>;
	.reg .b64 	%rd<22>;

	ld.param.u64 	%rd10, [_Z15calculateSingleP17curandStateXORWOWiPi_param_0];
	ld.param.u32 	%r203, [_Z15calculateSingleP17curandStateXORWOWiPi_param_1];
	ld.param.u64 	%rd9, [_Z15calculateSingleP17curandStateXORWOWiPi_param_2];
	cvta.to.global.u64 	%rd11, %rd10;
	mov.u32 	%r204, %ctaid.x;
	mov.u32 	%r205, %ntid.x;
	mov.u32 	%r206, %tid.x;
	mad.lo.s32 	%r207, %r204, %r205, %r206;
	cvt.s64.s32 	%rd1, %r207;
	mul.wide.s32 	%rd12, %r207, 48;
	add.s64 	%rd2, %rd11, %rd12;
	mov.b32 	%r208, 1540842021;
	mov.b32 	%r209, 779252008;
	st.global.v2.u32 	[%rd2], {%r209, %r208};
	mov.b32 	%r210, -123459836;
	mov.b32 	%r211, 1105314037;
	st.global.v2.u32 	[%rd2+8], {%r211, %r210};
	mov.b32 	%r212, 1423168553;
	mov.b32 	%r213, -589760388;
	st.global.v2.u32 	[%rd2+16], {%r213, %r212};
	setp.eq.s32 	%p1, %r207, 0;
	@%p1 bra 	$L__BB1_42;
	mov.b32 	%r402, 0;
	mov.u64 	%rd21, %rd1;
$L__BB1_2:
	and.b64  	%rd4, %rd21, 3;
	setp.eq.s64 	%p2, %rd4, 0;
	@%p2 bra 	$L__BB1_41;
	mul.wide.u32 	%rd13, %r402, 3200;
	mov.u64 	%rd14, precalc_xorwow_matrix;
	add.s64 	%rd5, %rd14, %rd13;
	cvt.u32.u64 	%r2, %rd4;
	mov.b32 	%r403, 0;
$L__BB1_4:
	mov.b32 	%r416, 0;
	mov.u32 	%r417, %r416;
	mov.u32 	%r418, %r416;
	mov.u32 	%r419, %r416;
	mov.u32 	%r420, %r416;
	mov.u32 	%r409, %r416;
$L__BB1_5:
	mul.wide.u32 	%rd15, %r409, 4;
	add.s64 	%rd16, %rd2, %rd15;
	ld.global.u32 	%r10, [%rd16+4];
	shl.b32 	%r11, %r409, 5;
	mov.b32 	%r415, 0;
$L__BB1_6:
	.pragma "nounroll";
	shr.u32 	%r218, %r10, %r415;
	and.b32  	%r219, %r218, 1;
	setp.eq.b32 	%p3, %r219, 1;
	not.pred 	%p4, %p3;
	add.s32 	%r220, %r11, %r415;
	mul.lo.s32 	%r221, %r220, 5;
	mul.wide.u32 	%rd17, %r221, 4;
	add.s64 	%rd6, %rd5, %rd17;
	@%p4 bra 	$L__BB1_8;
	ld.global.u32 	%r222, [%rd6];
	xor.b32  	%r420, %r420, %r222;
	ld.global.u32 	%r223, [%rd6+4];
	xor.b32  	%r419, %r419, %r223;
	ld.global.u32 	%r224, [%rd6+8];
	xor.b32  	%r418, %r418, %r224;
	ld.global.u32 	%r225, [%rd6+12];
	xor.b32  	%r417, %r417, %r225;
	ld.global.u32 	%r226, [%rd6+16];
	xor.b32  	%r416, %r416, %r226;
$L__BB1_8:
	and.b32  	%r228, %r218, 2;
	setp.eq.s32 	%p5, %r228, 0;
	@%p5 bra 	$L__BB1_10;
	ld.global.u32 	%r229, [%rd6+20];
	xor.b32  	%r420, %r420, %r229;
	ld.global.u32 	%r230, [%rd6+24];
	xor.b32  	%r419, %r419, %r230;
	ld.global.u32 	%r231, [%rd6+28];
	xor.b32  	%r418, %r418, %r231;
	ld.global.u32 	%r232, [%rd6+32];
	xor.b32  	%r417, %r417, %r232;
	ld.global.u32 	%r233, [%rd6+36];
	xor.b32  	%r416, %r416, %r233;
$L__BB1_10:
	and.b32  	%r235, %r218, 4;
	setp.eq.s32 	%p6, %r235, 0;
	@%p6 bra 	$L__BB1_12;
	ld.global.u32 	%r236, [%rd6+40];
	xor.b32  	%r420, %r420, %r236;
	ld.global.u32 	%r237, [%rd6+44];
	xor.b32  	%r419, %r419, %r237;
	ld.global.u32 	%r238, [%rd6+48];
	xor.b32  	%r418, %r418, %r238;
	ld.global.u32 	%r239, [%rd6+52];
	xor.b32  	%r417, %r417, %r239;
	ld.global.u32 	%r240, [%rd6+56];
	xor.b32  	%r416, %r416, %r240;
$L__BB1_12:
	and.b32  	%r242, %r218, 8;
	setp.eq.s32 	%p7, %r242, 0;
	@%p7 bra 	$L__BB1_14;
	ld.global.u32 	%r243, [%rd6+60];
	xor.b32  	%r420, %r420, %r243;
	ld.global.u32 	%r244, [%rd6+64];
	xor.b32  	%r419, %r419, %r244;
	ld.global.u32 	%r245, [%rd6+68];
	xor.b32  	%r418, %r418, %r245;
	ld.global.u32 	%r246, [%rd6+72];
	xor.b32  	%r417, %r417, %r246;
	ld.global.u32 	%r247, [%rd6+76];
	xor.b32  	%r416, %r416, %r247;
$L__BB1_14:
	and.b32  	%r249, %r218, 16;
	setp.eq.s32 	%p8, %r249, 0;
	@%p8 bra 	$L__BB1_16;
	ld.global.u32 	%r250, [%rd6+80];
	xor.b32  	%r420, %r420, %r250;
	ld.global.u32 	%r251, [%rd6+84];
	xor.b32  	%r419, %r419, %r251;
	ld.global.u32 	%r252, [%rd6+88];
	xor.b32  	%r418, %r418, %r252;
	ld.global.u32 	%r253, [%rd6+92];
	xor.b32  	%r417, %r417, %r253;
	ld.global.u32 	%r254, [%rd6+96];
	xor.b32  	%r416, %r416, %r254;
$L__BB1_16:
	and.b32  	%r256, %r218, 32;
	setp.eq.s32 	%p9, %r256, 0;
	@%p9 bra 	$L__BB1_18;
	ld.global.u32 	%r257, [%rd6+100];
	xor.b32  	%r420, %r420, %r257;
	ld.global.u32 	%r258, [%rd6+104];
	xor.b32  	%r419, %r419, %r258;
	ld.global.u32 	%r259, [%rd6+108];
	xor.b32  	%r418, %r418, %r259;
	ld.global.u32 	%r260, [%rd6+112];
	xor.b32  	%r417, %r417, %r260;
	ld.global.u32 	%r261, [%rd6+116];
	xor.b32  	%r416, %r416, %r261;
$L__BB1_18:
	and.b32  	%r263, %r218, 64;
	setp.eq.s32 	%p10, %r263, 0;
	@%p10 bra 	$L__BB1_20;
	ld.global.u32 	%r264, [%rd6+120];
	xor.b32  	%r420, %r420, %r264;
	ld.global.u32 	%r265, [%rd6+124];
	xor.b32  	%r419, %r419, %r265;
	ld.global.u32 	%r266, [%rd6+128];
	xor.b32  	%r418, %r418, %r266;
	ld.global.u32 	%r267, [%rd6+132];
	xor.b32  	%r417, %r417, %r267;
	ld.global.u32 	%r268, [%rd6+136];
	xor.b32  	%r416, %r416, %r268;
$L__BB1_20:
	and.b32  	%r270, %r218, 128;
	setp.eq.s32 	%p11, %r270, 0;
	@%p11 bra 	$L__BB1_22;
	ld.global.u32 	%r271, [%rd6+140];
	xor.b32  	%r420, %r420, %r271;
	ld.global.u32 	%r272, [%rd6+144];
	xor.b32  	%r419, %r419, %r272;
	ld.global.u32 	%r273, [%rd6+148];
	xor.b32  	%r418, %r418, %r273;
	ld.global.u32 	%r274, [%rd6+152];
	xor.b32  	%r417, %r417, %r274;
	ld.global.u32 	%r275, [%rd6+156];
	xor.b32  	%r416, %r416, %r275;
$L__BB1_22:
	and.b32  	%r277, %r218, 256;
	setp.eq.s32 	%p12, %r277, 0;
	@%p12 bra 	$L__BB1_24;
	ld.global.u32 	%r278, [%rd6+160];
	xor.b32  	%r420, %r420, %r278;
	ld.global.u32 	%r279, [%rd6+164];
	xor.b32  	%r419, %r419, %r279;
	ld.global.u32 	%r280, [%rd6+168];
	xor.b32  	%r418, %r418, %r280;
	ld.global.u32 	%r281, [%rd6+172];
	xor.b32  	%r417, %r417, %r281;
	ld.global.u32 	%r282, [%rd6+176];
	xor.b32  	%r416, %r416, %r282;
$L__BB1_24:
	and.b32  	%r284, %r218, 512;
	setp.eq.s32 	%p13, %r284, 0;
	@%p13 bra 	$L__BB1_26;
	ld.global.u32 	%r285, [%rd6+180];
	xor.b32  	%r420, %r420, %r285;
	ld.global.u32 	%r286, [%rd6+184];
	xor.b32  	%r419, %r419, %r286;
	ld.global.u32 	%r287, [%rd6+188];
	xor.b32  	%r418, %r418, %r287;
	ld.global.u32 	%r288, [%rd6+192];
	xor.b32  	%r417, %r417, %r288;
	ld.global.u32 	%r289, [%rd6+196];
	xor.b32  	%r416, %r416, %r289;
$L__BB1_26:
	and.b32  	%r291, %r218, 1024;
	setp.eq.s32 	%p14, %r291, 0;
	@%p14 bra 	$L__BB1_28;
	ld.global.u32 	%r292, [%rd6+200];
	xor.b32  	%r420, %r420, %r292;
	ld.global.u32 	%r293, [%rd6+204];
	xor.b32  	%r419, %r419, %r293;
	ld.global.u32 	%r294, [%rd6+208];
	xor.b32  	%r418, %r418, %r294;
	ld.global.u32 	%r295, [%rd6+212];
	xor.b32  	%r417, %r417, %r295;
	ld.global.u32 	%r296, [%rd6+216];
	xor.b32  	%r416, %r416, %r296;
$L__BB1_28:
	and.b32  	%r298, %r218, 2048;
	setp.eq.s32 	%p15, %r298, 0;
	@%p15 bra 	$L__BB1_30;
	ld.global.u32 	%r299, [%rd6+220];
	xor.b32  	%r420, %r420, %r299;
	ld.global.u32 	%r300, [%rd6+224];
	xor.b32  	%r419, %r419, %r300;
	ld.global.u32 	%r301, [%rd6+228];
	xor.b32  	%r418, %r418, %r301;
	ld.global.u32 	%r302, [%rd6+232];
	xor.b32  	%r417, %r417, %r302;
	ld.global.u32 	%r303, [%rd6+236];
	xor.b32  	%r416, %r416, %r303;
$L__BB1_30:
	and.b32  	%r305, %r218, 4096;
	setp.eq.s32 	%p16, %r305, 0;
	@%p16 bra 	$L__BB1_32;
	ld.global.u32 	%r306, [%rd6+240];
	xor.b32  	%r420, %r420, %r306;
	ld.global.u32 	%r307, [%rd6+244];
	xor.b32  	%r419, %r419, %r307;
	ld.global.u32 	%r308, [%rd6+248];
	xor.b32  	%r418, %r418, %r308;
	ld.global.u32 	%r309, [%rd6+252];
	xor.b32  	%r417, %r417, %r309;
	ld.global.u32 	%r310, [%rd6+256];
	xor.b32  	%r416, %r416, %r310;
$L__BB1_32:
	and.b32  	%r312, %r218, 8192;
	setp.eq.s32 	%p17, %r312, 0;
	@%p17 bra 	$L__BB1_34;
	ld.global.u32 	%r313, [%rd6+260];
	xor.b32  	%r420, %r420, %r313;
	ld.global.u32 	%r314, [%rd6+264];
	xor.b32  	%r419, %r419, %r314;
	ld.global.u32 	%r315, [%rd6+268];
	xor.b32  	%r418, %r418, %r315;
	ld.global.u32 	%r316, [%rd6+272];
	xor.b32  	%r417, %r417, %r316;
	ld.global.u32 	%r317, [%rd6+276];
	xor.b32  	%r416, %r416, %r317;
$L__BB1_34:
	and.b32  	%r319, %r218, 16384;
	setp.eq.s32 	%p18, %r319, 0;
	@%p18 bra 	$L__BB1_36;
	ld.global.u32 	%r320, [%rd6+280];
	xor.b32  	%r420, %r420, %r320;
	ld.global.u32 	%r321, [%rd6+284];
	xor.b32  	%r419, %r419, %r321;
	ld.global.u32 	%r322, [%rd6+288];
	xor.b32  	%r418, %r418, %r322;
	ld.global.u32 	%r323, [%rd6+292];
	xor.b32  	%r417, %r417, %r323;
	ld.global.u32 	%r324, [%rd6+296];
	xor.b32  	%r416, %r416, %r324;
$L__BB1_36:
	and.b32  	%r326, %r218, 32768;
	setp.eq.s32 	%p19, %r326, 0;
	@%p19 bra 	$L__BB1_38;
	ld.global.u32 	%r327, [%rd6+300];
	xor.b32  	%r420, %r420, %r327;
	ld.global.u32 	%r328, [%rd6+304];
	xor.b32  	%r419, %r419, %r328;
	ld.global.u32 	%r329, [%rd6+308];
	xor.b32  	%r418, %r418, %r329;
	ld.global.u32 	%r330, [%rd6+312];
	xor.b32  	%r417, %r417, %r330;
	ld.global.u32 	%r331, [%rd6+316];
	xor.b32  	%r416, %r416, %r331;
$L__BB1_38:
	add.s32 	%r415, %r415, 16;
	setp.ne.s32 	%p20, %r415, 32;
	@%p20 bra 	$L__BB1_6;
	mad.lo.s32 	%r332, %r409, -31, %r11;
	add.s32 	%r409, %r332, 1;
	setp.ne.s32 	%p21, %r409, 5;
	@%p21 bra 	$L__BB1_5;
	st.global.u32 	[%rd2+4], %r420;
	st.global.u32 	[%rd2+8], %r419;
	st.global.u32 	[%rd2+12], %r418;
	st.global.u32 	[%rd2+16], %r417;
	st.global.u32 	[%rd2+20], %r416;
	add.s32 	%r403, %r403, 1;
	setp.lt.u32 	%p22, %r403, %r2;
	@%p22 bra 	$L__BB1_4;
$L__BB1_41:
	shr.u64 	%rd7, %rd21, 2;
	add.s32 	%r402, %r402, 1;
	setp.gt.u64 	%p23, %rd21, 3;
	mov.u64 	%rd21, %rd7;
	@%p23 bra 	$L__BB1_2;
$L__BB1_42:
	mov.b32 	%r333, 0;
	st.global.v2.u32 	[%rd2+24], {%r333, %r333};
	st.global.u32 	[%rd2+32], %r333;
	mov.b64 	%rd18, 0;
	st.global.u64 	[%rd2+40], %rd18;
	setp.lt.s32 	%p24, %r203, 1;
	@%p24 bra 	$L__BB1_53;
	cvta.to.global.u64 	%rd19, %rd9;
	shl.b64 	%rd20, %rd1, 2;
	add.s64 	%rd8, %rd19, %rd20;
	setp.eq.s32 	%p25, %r203, 1;
	@%p25 bra 	$L__BB1_50;
	and.b32  	%r334, %r203, 2147483646;
	neg.s32 	%r496, %r334;
$L__BB1_45:
	ld.global.v2.u32 	{%r335, %r336}, [%rd2];
	shr.u32 	%r337, %r336, 2;
	xor.b32  	%r338, %r337, %r336;
	ld.global.v2.u32 	{%r339, %r502}, [%rd2+8];
	ld.global.v2.u32 	{%r501, %r500}, [%rd2+16];
	shl.b32 	%r340, %r500, 4;
	shl.b32 	%r341, %r338, 1;
	xor.b32  	%r342, %r341, %r340;
	xor.b32  	%r343, %r342, %r338;
	xor.b32  	%r499, %r343, %r500;
	add.s32 	%r344, %r335, %r499;
	add.s32 	%r345, %r344, 362437;
	cvt.rn.f32.u32 	%f1, %r345;
	fma.rn.f32 	%f2, %f1, 0f2F800000, 0f2F000000;
	shr.u32 	%r346, %r339, 2;
	xor.b32  	%r347, %r346, %r339;
	st.global.v2.u32 	[%rd2+8], {%r501, %r500};
	shl.b32 	%r348, %r499, 4;
	shl.b32 	%r349, %r347, 1;
	xor.b32  	%r350, %r349, %r348;
	xor.b32  	%r351, %r350, %r347;
	xor.b32  	%r498, %r351, %r499;
	st.global.v2.u32 	[%rd2+16], {%r499, %r498};
	add.s32 	%r497, %r335, 724874;
	st.global.v2.u32 	[%rd2], {%r497, %r502};
	add.s32 	%r352, %r498, %r497;
	cvt.rn.f32.u32 	%f3, %r352;
	fma.rn.f32 	%f4, %f3, 0f2F800000, 0f2F000000;
	mul.f32 	%f5, %f4, %f4;
	fma.rn.f32 	%f6, %f2, %f2, %f5;
	sqrt.rn.f32 	%f7, %f6;
	setp.gtu.f32 	%p26, %f7, 0f3F800000;
	@%p26 bra 	$L__BB1_47;
	ld.global.u32 	%r353, [%rd8];
	add.s32 	%r354, %r353, 1;
	st.global.u32 	[%rd8], %r354;
	ld.global.v2.u32 	{%r497, %r502}, [%rd2];
	ld.global.v2.u32 	{%r501, %r500}, [%rd2+8];
	ld.global.v2.u32 	{%r499, %r498}, [%rd2+16];
$L__BB1_47:
	shr.u32 	%r355, %r502, 2;
	xor.b32  	%r356, %r355, %r502;
	shl.b32 	%r357, %r498, 4;
	shl.b32 	%r358, %r356, 1;
	xor.b32  	%r359, %r358, %r357;
	xor.b32  	%r360, %r359, %r356;
	xor.b32  	%r361, %r360, %r498;
	add.s32 	%r362, %r497, %r361;
	add.s32 	%r363, %r362, 362437;
	cvt.rn.f32.u32 	%f8, %r363;
	fma.rn.f32 	%f9, %f8, 0f2F800000, 0f2F000000;
	shr.u32 	%r364, %r501, 2;
	xor.b32  	%r365, %r364, %r501;
	st.global.v2.u32 	[%rd2+8], {%r499, %r498};
	shl.b32 	%r366, %r361, 4;
	shl.b32 	%r367, %r365, 1;
	xor.b32  	%r368, %r367, %r366;
	xor.b32  	%r369, %r368, %r365;
	xor.b32  	%r370, %r369, %r361;
	st.global.v2.u32 	[%rd2+16], {%r361, %r370};
	add.s32 	%r371, %r497, 724874;
	st.global.v2.u32 	[%rd2], {%r371, %r500};
	add.s32 	%r372, %r370, %r371;
	cvt.rn.f32.u32 	%f10, %r372;
	fma.rn.f32 	%f11, %f10, 0f2F800000, 0f2F000000;
	mul.f32 	%f12, %f11, %f11;
	fma.rn.f32 	%f13, %f9, %f9, %f12;
	sqrt.rn.f32 	%f14, %f13;
	setp.gtu.f32 	%p27, %f14, 0f3F800000;
	@%p27 bra 	$L__BB1_49;
	ld.global.u32 	%r373, [%rd8];
	add.s32 	%r374, %r373, 1;
	st.global.u32 	[%rd8], %r374;
$L__BB1_49:
	add.s32 	%r496, %r496, 2;
	setp.ne.s32 	%p28, %r496, 0;
	@%p28 bra 	$L__BB1_45;
$L__BB1_50:
	and.b32  	%r375, %r203, 1;
	setp.eq.b32 	%p29, %r375, 1;
	not.pred 	%p30, %p29;
	@%p30 bra 	$L__BB1_53;
	ld.global.v2.u32 	{%r376, %r377}, [%rd2];
	shr.u32 	%r378, %r377, 2;
	xor.b32  	%r379, %r378, %r377;
	ld.global.v2.u32 	{%r380, %r381}, [%rd2+8];
	ld.global.v2.u32 	{%r382, %r383}, [%rd2+16];
	shl.b32 	%r384, %r383, 4;
	shl.b32 	%r385, %r379, 1;
	xor.b32  	%r386, %r385, %r384;
	xor.b32  	%r387, %r386, %r379;
	xor.b32  	%r388, %r387, %r383;
	add.s32 	%r389, %r376, %r388;
	add.s32 	%r390, %r389, 362437;
	cvt.rn.f32.u32 	%f15, %r390;
	fma.rn.f32 	%f16, %f15, 0f2F800000, 0f2F000000;
	shr.u32 	%r391, %r380, 2;
	xor.b32  	%r392, %r391, %r380;
	st.global.v2.u32 	[%rd2+8], {%r382, %r383};
	shl.b32 	%r393, %r388, 4;
	shl.b32 	%r394, %r392, 1;
	xor.b32  	%r395, %r394, %r393;
	xor.b32  	%r396, %r395, %r392;
	xor.b32  	%r397, %r396, %r388;
	st.global.v2.u32 	[%rd2+16], {%r388, %r397};
	add.s32 	%r398, %r376, 724874;
	st.global.v2.u32 	[%rd2], {%r398, %r381};
	add.s32 	%r399, %r397, %r398;
	cvt.rn.f32.u32 	%f17, %r399;
	fma.rn.f32 	%f18, %f17, 0f2F800000, 0f2F000000;
	mul.f32 	%f19, %f18, %f18;
	fma.rn.f32 	%f20, %f16, %f16, %f19;
	sqrt.rn.f32 	%f21, %f20;
	setp.gtu.f32 	%p31, %f21, 0f3F800000;
	@%p31 bra 	$L__BB1_53;
	ld.global.u32 	%r400, [%rd8];
	add.s32 	%r401, %r400, 1;
	st.global.u32 	[%rd8], %r401;
$L__BB1_53:
	ret;

}


// ===== COMPILED SASS (sm_100) =====

	.target	sm_100

	.elftype	@"ET_EXEC"


//--------------------- .note.nv.tkinfo           --------------------------
	.section	.note.nv.tkinfo,"",@"SHT_NOTE"
	.sectionflags	@"SHF_NOTE_NV_TKINFO"
	.tkinfo
        /*0018*/ 	.word	0x00000002
        /*0030*/ 	.string	""
        /*0030*/ 	.string	"ptxas"
        /*0030*/ 	.string	"Cuda compilation tools, release 13.0, V13.0.88"
        /*0030*/ 	.string	"Build cuda_13.0.r13.0/compiler.36424714_0"
        /*0030*/ 	.string	"-arch sm_100 -m 64 "



//--------------------- .note.nv.cuinfo           --------------------------
	.section	.note.nv.cuinfo,"",@"SHT_NOTE"
	.sectionflags	@"SHF_NOTE_NV_CUINFO"
        /*0018*/ 	.short	0x0002
        /*001a*/ 	.short	0x0064
        /*001c*/ 	.short	0x0082
	.zero		2


//--------------------- .nv.info                  --------------------------
	.section	.nv.info,"",@"SHT_CUDA_INFO"
	.align	4


	//----- nvinfo : EIATTR_REGCOUNT
	.align		4
        /*0000*/ 	.byte	0x04, 0x2f
        /*0002*/ 	.short	(.L_10 - .L_9)
	.align		4
.L_9:
        /*0004*/ 	.word	index@(_Z15calculateDoubleP17curandStateXORWOWiPi)
        /*0008*/ 	.word	0x00000020


	//----- nvinfo : EIATTR_FRAME_SIZE
	.align		4
.L_10:
        /*000c*/ 	.byte	0x04, 0x11
        /*000e*/ 	.short	(.L_12 - .L_11)
	.align		4
.L_11:
        /*0010*/ 	.word	index@($__internal_1_$__cuda_sm20_dsqrt_rn_f64_mediumpath_v1)
        /*0014*/ 	.word	0x00000000


	//----- nvinfo : EIATTR_FRAME_SIZE
	.align		4
.L_12:
        /*0018*/ 	.byte	0x04, 0x11
        /*001a*/ 	.short	(.L_14 - .L_13)
	.align		4
.L_13:
        /*001c*/ 	.word	index@(_Z15calculateDoubleP17curandStateXORWOWiPi)
        /*0020*/ 	.word	0x00000000


	//----- nvinfo : EIATTR_REGCOUNT
	.align		4
.L_14:
        /*0024*/ 	.byte	0x04, 0x2f
        /*0026*/ 	.short	(.L_16 - .L_15)
	.align		4
.L_15:
        /*0028*/ 	.word	index@(_Z15calculateSingleP17curandStateXORWOWiPi)
        /*002c*/ 	.word	0x00000020


	//----- nvinfo : EIATTR_FRAME_SIZE
	.align		4
.L_16:
        /*0030*/ 	.byte	0x04, 0x11
        /*0032*/ 	.short	(.L_18 - .L_17)
	.align		4
.L_17:
        /*0034*/ 	.word	index@($__internal_0_$__cuda_sm20_sqrt_rn_f32_slowpath)
        /*0038*/ 	.word	0x00000000


	//----- nvinfo : EIATTR_FRAME_SIZE
	.align		4
.L_18:
        /*003c*/ 	.byte	0x04, 0x11
        /*003e*/ 	.short	(.L_20 - .L_19)
	.align		4
.L_19:
        /*0040*/ 	.word	index@(_Z15calculateSingleP17curandStateXORWOWiPi)
        /*0044*/ 	.word	0x00000000


	//----- nvinfo : EIATTR_MIN_STACK_SIZE
	.align		4
.L_20:
        /*0048*/ 	.byte	0x04, 0x12
        /*004a*/ 	.short	(.L_22 - .L_21)
	.align		4
.L_21:
        /*004c*/ 	.word	index@(_Z15calculateSingleP17curandStateXORWOWiPi)
        /*0050*/ 	.word	0x00000000


	//----- nvinfo : EIATTR_MIN_STACK_SIZE
	.align		4
.L_22:
        /*0054*/ 	.byte	0x04, 0x12
        /*0056*/ 	.short	(.L_24 - .L_23)
	.align		4
.L_23:
        /*0058*/ 	.word	index@(_Z15calculateDoubleP17curandStateXORWOWiPi)
        /*005c*/ 	.word	0x00000000
.L_24:


//--------------------- .nv.compat                --------------------------
	.section	.nv.compat,"",@"SHT_CUDA_COMPAT_INFO"
	.align	4
        /*0000*/ 	.byte	0x02, 0x09, 0x00, 0x00, 0x02, 0x02, 0x01, 0x00, 0x02, 0x05, 0x05, 0x00, 0x03, 0x07, 0x01, 0x01
        /*0010*/ 	.byte	0x02, 0x03, 0x00, 0x00, 0x02, 0x06, 0x01, 0x00, 0x04, 0x0b, 0x08, 0x00, 0x01, 0x00, 0x00, 0x00
        /*0020*/ 	.byte	0x00, 0x00, 0x00, 0x00


//--------------------- .nv.info._Z15calculateSingleP17curandStateXORWOWiPi --------------------------
	.section	.nv.info._Z15calculateSingleP17curandStateXORWOWiPi,"",@"SHT_CUDA_INFO"
	.sectionflags	@""
	.align	4


	//----- nvinfo : EIATTR_CUDA_API_VERSION
	.align		4
        /*0000*/ 	.byte	0x04, 0x37
        /*0002*/ 	.short	(.L_26 - .L_25)
.L_25:
        /*0004*/ 	.word	0x00000082


	//----- nvinfo : EIATTR_KPARAM_INFO
	.align		4
.L_26:
        /*0008*/ 	.byte	0x04, 0x17
        /*000a*/ 	.short	(.L_28 - .L_27)
.L_27:
        /*000c*/ 	.word	0x00000000
        /*0010*/ 	.short	0x0002
        /*0012*/ 	.short	0x0010
        /*0014*/ 	.byte	0x00, 0xf5, 0x21, 0x00


	//----- nvinfo : EIATTR_KPARAM_INFO
	.align		4
.L_28:
        /*0018*/ 	.byte	0x04, 0x17
        /*001a*/ 	.short	(.L_30 - .L_29)
.L_29:
        /*001c*/ 	.word	0x00000000
        /*0020*/ 	.short	0x0001
        /*0022*/ 	.short	0x0008
        /*0024*/ 	.byte	0x00, 0xf0, 0x11, 0x00


	//----- nvinfo : EIATTR_KPARAM_INFO
	.align		4
.L_30:
        /*0028*/ 	.byte	0x04, 0x17
        /*002a*/ 	.short	(.L_32 - .L_31)
.L_31:
        /*002c*/ 	.word	0x00000000
        /*0030*/ 	.short	0x0000
        /*0032*/ 	.short	0x0000
        /*0034*/ 	.byte	0x00, 0xf5, 0x21, 0x00


	//----- nvinfo : EIATTR_SPARSE_MMA_MASK
	.align		4
.L_32:
        /*0038*/ 	.byte	0x03, 0x50
        /*003a*/ 	.short	0x0000


	//----- nvinfo : EIATTR_MAXREG_COUNT
	.align		4
        /*003c*/ 	.byte	0x03, 0x1b
        /*003e*/ 	.short	0x00ff


	//----- nvinfo : EIATTR_MERCURY_ISA_VERSION
	.align		4
        /*0040*/ 	.byte	0x03, 0x5f
        /*0042*/ 	.short	0x0101


	//----- nvinfo : EIATTR_VRC_CTA_INIT_COUNT
	.align		4
        /*0044*/ 	.byte	0x02, 0x4a
	.zero		1
	.zero		1


	//----- nvinfo : EIATTR_EXIT_INSTR_OFFSETS
	.align		4
        /*0048*/ 	.byte	0x04, 0x1c
        /*004a*/ 	.short	(.L_34 - .L_33)


	//   ....[0]....
.L_33:
        /*004c*/ 	.word	0x00000ea0


	//   ....[1]....
        /*0050*/ 	.word	0x000015a0


	//   ....[2]....
        /*0054*/ 	.word	0x00001850


	//   ....[3]....
        /*0058*/ 	.word	0x00001890


	//----- nvinfo : EIATTR_CRS_STACK_SIZE
	.align		4
.L_34:
        /*005c*/ 	.byte	0x04, 0x1e
        /*005e*/ 	.short	(.L_36 - .L_35)
.L_35:
        /*0060*/ 	.word	0x00000000


	//----- nvinfo : EIATTR_CBANK_PARAM_SIZE
	.align		4
.L_36:
        /*0064*/ 	.byte	0x03, 0x19
        /*0066*/ 	.short	0x0018


	//----- nvinfo : EIATTR_PARAM_CBANK
	.align		4
        /*0068*/ 	.byte	0x04, 0x0a
        /*006a*/ 	.short	(.L_38 - .L_37)
	.align		4
.L_37:
        /*006c*/ 	.word	index@(.nv.constant0._Z15calculateSingleP17curandStateXORWOWiPi)
        /*0070*/ 	.short	0x0380
        /*0072*/ 	.short	0x0018


	//----- nvinfo : EIATTR_SW_WAR
	.align		4
.L_38:
        /*0074*/ 	.byte	0x04, 0x36
        /*0076*/ 	.short	(.L_40 - .L_39)
.L_39:
        /*0078*/ 	.word	0x00000008
.L_40:


//--------------------- .nv.info._Z15calculateDoubleP17curandStateXORWOWiPi --------------------------
	.section	.nv.info._Z15calculateDoubleP17curandStateXORWOWiPi,"",@"SHT_CUDA_INFO"
	.sectionflags	@""
	.align	4


	//----- nvinfo : EIATTR_CUDA_API_VERSION
	.align		4
        /*0000*/ 	.byte	0x04, 0x37
        /*0002*/ 	.short	(.L_42 - .L_41)
.L_41:
        /*0004*/ 	.word	0x00000082


	//----- nvinfo : EIATTR_KPARAM_INFO
	.align		4
.L_42:
        /*0008*/ 	.byte	0x04, 0x17
        /*000a*/ 	.short	(.L_44 - .L_43)
.L_43:
        /*000c*/ 	.word	0x00000000
        /*0010*/ 	.short	0x0002
        /*0012*/ 	.short	0x0010
        /*0014*/ 	.byte	0x00, 0xf5, 0x21, 0x00


	//----- nvinfo : EIATTR_KPARAM_INFO
	.align		4
.L_44:
        /*0018*/ 	.byte	0x04, 0x17
        /*001a*/ 	.short	(.L_46 - .L_45)
.L_45:
        /*001c*/ 	.word	0x00000000
        /*0020*/ 	.short	0x0001
        /*0022*/ 	.short	0x0008
        /*0024*/ 	.byte	0x00, 0xf0, 0x11, 0x00


	//----- nvinfo : EIATTR_KPARAM_INFO
	.align		4
.L_46:
        /*0028*/ 	.byte	0x04, 0x17
        /*002a*/ 	.short	(.L_48 - .L_47)
.L_47:
        /*002c*/ 	.word	0x00000000
        /*0030*/ 	.short	0x0000
        /*0032*/ 	.short	0x0000
        /*0034*/ 	.byte	0x00, 0xf5, 0x21, 0x00


	//----- nvinfo : EIATTR_SPARSE_MMA_MASK
	.align		4
.L_48:
        /*0038*/ 	.byte	0x03, 0x50
        /*003a*/ 	.short	0x0000


	//----- nvinfo : EIATTR_MAXREG_COUNT
	.align		4
        /*003c*/ 	.byte	0x03, 0x1b
        /*003e*/ 	.short	0x00ff


	//----- nvinfo : EIATTR_MERCURY_ISA_VERSION
	.align		4
        /*0040*/ 	.byte	0x03, 0x5f
        /*0042*/ 	.short	0x0101


	//----- nvinfo : EIATTR_VRC_CTA_INIT_COUNT
	.align		4
        /*0044*/ 	.byte	0x02, 0x4a
	.zero		1
	.zero		1


	//----- nvinfo : EIATTR_EXIT_INSTR_OFFSETS
	.align		4
        /*0048*/ 	.byte	0x04, 0x1c
        /*004a*/ 	.short	(.L_50 - .L_49)


	//   ....[0]....
.L_49:
        /*004c*/ 	.word	0x00000ea0


	//   ....[1]....
        /*0050*/ 	.word	0x00001780


	//   ....[2]....
        /*0054*/ 	.word	0x00001b20


	//   ....[3]....
        /*0058*/ 	.word	0x00001b60


	//----- nvinfo : EIATTR_CRS_STACK_SIZE
	.align		4
.L_50:
        /*005c*/ 	.byte	0x04, 0x1e
        /*005e*/ 	.short	(.L_52 - .L_51)
.L_51:
        /*0060*/ 	.word	0x00000000


	//----- nvinfo : EIATTR_CBANK_PARAM_SIZE
	.align		4
.L_52:
        /*0064*/ 	.byte	0x03, 0x19
        /*0066*/ 	.short	0x0018


	//----- nvinfo : EIATTR_PARAM_CBANK
	.align		4
        /*0068*/ 	.byte	0x04, 0x0a
        /*006a*/ 	.short	(.L_54 - .L_53)
	.align		4
.L_53:
        /*006c*/ 	.word	index@(.nv.constant0._Z15calculateDoubleP17curandStateXORWOWiPi)
        /*0070*/ 	.short	0x0380
        /*0072*/ 	.short	0x0018


	//----- nvinfo : EIATTR_SW_WAR
	.align		4
.L_54:
        /*0074*/ 	.byte	0x04, 0x36
        /*0076*/ 	.short	(.L_56 - .L_55)
.L_55:
        /*0078*/ 	.word	0x00000008
.L_56:


//--------------------- .nv.callgraph             --------------------------
	.section	.nv.callgraph,"",@"SHT_CUDA_CALLGRAPH"
	.align	4
	.sectionentsize	8
	.align		4
        /*0000*/ 	.word	0x00000000
	.align		4
        /*0004*/ 	.word	0xffffffff
	.align		4
        /*0008*/ 	.word	0x00000000
	.align		4
        /*000c*/ 	.word	0xfffffffe
	.align		4
        /*0010*/ 	.word	0x00000000
	.align		4
        /*0014*/ 	.word	0xfffffffd
	.align		4
        /*0018*/ 	.word	0x00000000
	.align		4
        /*001c*/ 	.word	0xfffffffc


//--------------------- .nv.constant4             --------------------------
	.section	.nv.constant4,"a",@progbits
	.align	8
	.align		8
.nv.constant4:
        /*0000*/ 	.dword	precalc_xorwow_matrix
	.align		8
        /*0008*/ 	.dword	precalc_xorwow_offset_matrix
	.align		8
        /*0010*/ 	.dword	mrg32k3aM1
	.align		8
        /*0018*/ 	.dword	mrg32k3aM2
	.align		8
        /*0020*/ 	.dword	mrg32k3aM1SubSeq
	.align		8
        /*0028*/ 	.dword	mrg32k3aM2SubSeq
	.align		8
        /*0030*/ 	.dword	mrg32k3aM1Seq
	.align		8
        /*0038*/ 	.dword	mrg32k3aM2Seq


//--------------------- .nv.constant3             --------------------------
	.section	.nv.constant3,"a",@progbits
	.align	8
.nv.constant3:
	.type		__cr_lgamma_table,@object
	.size		__cr_lgamma_table,(.L_8 - __cr_lgamma_table)
__cr_lgamma_table:
        /*0000*/ 	.byte	0x00, 0x00, 0x00, 0x00, 0x00, 0x00, 0x00, 0x00, 0x00, 0x00, 0x00, 0x00, 0x00, 0x00, 0x00, 0x00
        /*0010*/ 	.byte	0xef, 0x39, 0xfa, 0xfe, 0x42, 0x2e, 0xe6, 0x3f, 0x02, 0x20, 0x2a, 0xfa, 0x0b, 0xab, 0xfc, 0x3f
        /*0020*/ 	.byte	0xf9, 0x2c, 0x92, 0x7c, 0xa7, 0x6c, 0x09, 0x40, 0xc9, 0x79, 0x44, 0x3c, 0x64, 0x26, 0x13, 0x40
        /*0030*/ 	.byte	0xca, 0x01, 0xcf, 0x3a, 0x27, 0x51, 0x1a, 0x40, 0x30, 0xcc, 0x2d, 0xf3, 0xe1, 0x0c, 0x21, 0x40
        /*0040*/ 	.byte	0x0d, 0xb7, 0xfc, 0x82, 0x8e, 0x35, 0x25, 0x40
.L_8:


//--------------------- .text._Z15calculateSingleP17curandStateXORWOWiPi --------------------------
	.section	.text._Z15calculateSingleP17curandStateXORWOWiPi,"ax",@progbits
	.align	128
        .global         _Z15calculateSingleP17curandStateXORWOWiPi
        .type           _Z15calculateSingleP17curandStateXORWOWiPi,@function
        .size           _Z15calculateSingleP17curandStateXORWOWiPi,(.L_x_50 - _Z15calculateSingleP17curandStateXORWOWiPi)
        .other          _Z15calculateSingleP17curandStateXORWOWiPi,@"STO_CUDA_ENTRY STV_DEFAULT"
_Z15calculateSingleP17curandStateXORWOWiPi:
.text._Z15calculateSingleP17curandStateXORWOWiPi:
[----:B------:R-:W-:Y:S01]  /*0000*/  LDC R1, c[0x0][0x37c] ;  /* 0x0000df00ff017b82 */ /* 0x000fe20000000800 */
[----:B------:R-:W0:Y:S07]  /*0010*/  S2R R5, SR_TID.X ;  /* 0x0000000000057919 */ /* 0x000e2e0000002100 */
[----:B------:R-:W0:Y:S01]  /*0020*/  S2UR UR6, SR_CTAID.X ;  /* 0x00000000000679c3 */ /* 0x000e220000002500 */
[----:B------:R-:W1:Y:S01]  /*0030*/  LDCU.64 UR4, c[0x0][0x358] ;  /* 0x00006b00ff0477ac */ /* 0x000e620008000a00 */
[----:B------:R-:W-:Y:S01]  /*0040*/  IMAD.MOV.U32 R4, RZ, RZ, 0x2e727128 ;  /* 0x2e727128ff047424 */ /* 0x000fe200078e00ff */
[----:B------:R-:W-:Y:S01]  /*0050*/  BSSY.RECONVERGENT B0, `(.L_x_0) ;  /* 0x00000df000007945 */ /* 0x000fe20003800200 */
[----:B------:R-:W-:-:S02]  /*0060*/  IMAD.MOV.U32 R6, RZ, RZ, 0x41e1c0f5 ;  /* 0x41e1c0f5ff067424 */ /* 0x000fc400078e00ff */
[----:B------:R-:W-:Y:S02]  /*0070*/  IMAD.MOV.U32 R7, RZ, RZ, -0x75bd8fc ;  /* 0xf8a42704ff077424 */ /* 0x000fe400078e00ff */
[----:B------:R-:W0:Y:S01]  /*0080*/  LDC R0, c[0x0][0x360] ;  /* 0x0000d800ff007b82 */ /* 0x000e220000000800 */
[----:B------:R-:W-:Y:S02]  /*0090*/  IMAD.MOV.U32 R8, RZ, RZ, -0x23270784 ;  /* 0xdcd8f87cff087424 */ /* 0x000fe400078e00ff */
[----:B------:R-:W-:-:S05]  /*00a0*/  IMAD.MOV.U32 R9, RZ, RZ, 0x54d3d429 ;  /* 0x54d3d429ff097424 */ /* 0x000fca00078e00ff */
[----:B------:R-:W2:Y:S01]  /*00b0*/  LDC.64 R2, c[0x0][0x380] ;  /* 0x0000e000ff027b82 */ /* 0x000ea20000000a00 */
[----:B0-----:R-:W-:Y:S02]  /*00c0*/  IMAD R0, R0, UR6, R5 ;  /* 0x0000000600007c24 */ /* 0x001fe4000f8e0205 */
[----:B------:R-:W-:-:S03]  /*00d0*/  IMAD.MOV.U32 R5, RZ, RZ, 0x5bd76225 ;  /* 0x5bd76225ff057424 */ /* 0x000fc600078e00ff */
[C---:B------:R-:W-:Y:S02]  /*00e0*/  ISETP.NE.AND P0, PT, R0.reuse, RZ, PT ;  /* 0x000000ff0000720c */ /* 0x040fe40003f05270 */
[----:B------:R-:W-:Y:S01]  /*00f0*/  SHF.R.S32.HI R12, RZ, 0x1f, R0 ;  /* 0x0000001fff0c7819 */ /* 0x000fe20000011400 */
[----:B--2---:R-:W-:-:S05]  /*0100*/  IMAD.WIDE R2, R0, 0x30, R2 ;  /* 0x0000003000027825 */ /* 0x004fca00078e0202 */
[----:B-1----:R0:W-:Y:S04]  /*0110*/  STG.E.64 desc[UR4][R2.64], R4 ;  /* 0x0000000402007986 */ /* 0x0021e8000c101b04 */
[----:B------:R0:W-:Y:S04]  /*0120*/  STG.E.64 desc[UR4][R2.64+0x8], R6 ;  /* 0x0000080602007986 */ /* 0x0001e8000c101b04 */
[----:B------:R0:W-:Y:S01]  /*0130*/  STG.E.64 desc[UR4][R2.64+0x10], R8 ;  /* 0x0000100802007986 */ /* 0x0001e2000c101b04 */
[----:B------:R-:W-:Y:S05]  /*0140*/  @!P0 BRA `(.L_x_1) ;  /* 0x0000000c003c8947 */ /* 0x000fea0003800000 */
[----:B------:R-:W-:Y:S02]  /*0150*/  IMAD.MOV.U32 R13, RZ, RZ, RZ ;  /* 0x000000ffff0d7224 */ /* 0x000fe400078e00ff */
[----:B------:R-:W-:-:S07]  /*0160*/  IMAD.MOV.U32 R15, RZ, RZ, R0 ;  /* 0x000000ffff0f7224 */ /* 0x000fce00078e0000 */
.L_x_7:
[----:B------:R-:W-:Y:S01]  /*0170*/  LOP3.LUT R14, R15, 0x3, RZ, 0xc0, !PT ;  /* 0x000000030f0e7812 */ /* 0x000fe200078ec0ff */
[----:B------:R-:W-:Y:S03]  /*0180*/  BSSY.RECONVERGENT B1, `(.L_x_2) ;  /* 0x00000c5000017945 */ /* 0x000fe60003800200 */
[----:B------:R-:W-:-:S04]  /*0190*/  ISETP.NE.U32.AND P0, PT, R14, RZ, PT ;  /* 0x000000ff0e00720c */ /* 0x000fc80003f05070 */
[----:B------:R-:W-:-:S13]  /*01a0*/  ISETP.NE.AND.EX P0, PT, RZ, RZ, PT, P0 ;  /* 0x000000ffff00720c */ /* 0x000fda0003f05300 */
[----:B-1----:R-:W-:Y:S05]  /*01b0*/  @!P0 BRA `(.L_x_3) ;  /* 0x0000000c00048947 */ /* 0x002fea0003800000 */
[----:B0-----:R-:W0:Y:S01]  /*01c0*/  LDC.64 R8, c[0x4][RZ] ;  /* 0x01000000ff087b82 */ /* 0x001e220000000a00 */
[----:B------:R-:W-:Y:S02]  /*01d0*/  IMAD.MOV.U32 R17, RZ, RZ, RZ ;  /* 0x000000ffff117224 */ /* 0x000fe400078e00ff */
[----:B0-----:R-:W-:-:S07]  /*01e0*/  IMAD.WIDE.U32 R8, R13, 0xc80, R8 ;  /* 0x00000c800d087825 */ /* 0x001fce00078e0008 */
.L_x_6:
[----:B-1----:R-:W-:Y:S01]  /*01f0*/  IMAD.MOV.U32 R19, RZ, RZ, RZ ;  /* 0x000000ffff137224 */ /* 0x002fe200078e00ff */
[----:B------:R-:W-:Y:S01]  /*0200*/  CS2R R6, SRZ ;  /* 0x0000000000067805 */ /* 0x000fe2000001ff00 */
[----:B------:R-:W-:Y:S01]  /*0210*/  IMAD.MOV.U32 R21, RZ, RZ, RZ ;  /* 0x000000ffff157224 */ /* 0x000fe200078e00ff */
[----:B------:R-:W-:-:S07]  /*0220*/  CS2R R4, SRZ ;  /* 0x0000000000047805 */ /* 0x000fce000001ff00 */
.L_x_5:
[----:B------:R-:W-:-:S05]  /*0230*/  IMAD.WIDE.U32 R10, R21, 0x4, R2 ;  /* 0x00000004150a7825 */ /* 0x000fca00078e0002 */
[----:B------:R0:W5:Y:S01]  /*0240*/  LDG.E R16, desc[UR4][R10.64+0x4] ;  /* 0x000004040a107981 */ /* 0x000162000c1e1900 */
[----:B------:R-:W-:Y:S02]  /*0250*/  IMAD.SHL.U32 R18, R21, 0x20, RZ ;  /* 0x0000002015127824 */ /* 0x000fe400078e00ff */
[----:B------:R-:W-:-:S07]  /*0260*/  IMAD.MOV.U32 R23, RZ, RZ, RZ ;  /* 0x000000ffff177224 */ /* 0x000fce00078e00ff */
.L_x_4:
[----:B-----5:R-:W-:Y:S01]  /*0270*/  SHF.R.U32.HI R22, RZ, R23, R16 ;  /* 0x00000017ff167219 */ /* 0x020fe20000011610 */
[----:B0-----:R-:W-:-:S03]  /*0280*/  IMAD.IADD R10, R18, 0x1, R23 ;  /* 0x00000001120a7824 */ /* 0x001fc600078e0217 */
[----:B------:R-:W-:-:S04]  /*0290*/  LOP3.LUT R11, R22, 0x1, RZ, 0xc0, !PT ;  /* 0x00000001160b7812 */ /* 0x000fc800078ec0ff */
[----:B------:R-:W-:Y:S01]  /*02a0*/  ISETP.NE.U32.AND P0, PT, R11, 0x1, PT ;  /* 0x000000010b00780c */ /* 0x000fe20003f05070 */
[----:B------:R-:W-:-:S03]  /*02b0*/  IMAD R11, R10, 0x5, RZ ;  /* 0x000000050a0b7824 */ /* 0x000fc600078e02ff */
[----:B------:R-:W-:Y:S01]  /*02c0*/  R2P PR, R22, 0x7e ;  /* 0x0000007e16007804 */ /* 0x000fe20000000000 */
[----:B------:R-:W-:-:S08]  /*02d0*/  IMAD.WIDE.U32 R10, R11, 0x4, R8 ;  /* 0x000000040b0a7825 */ /* 0x000fd000078e0008 */
[----:B------:R-:W2:Y:S04]  /*02e0*/  @!P0 LDG.E R20, desc[UR4][R10.64+0x10] ;  /* 0x000010040a148981 */ /* 0x000ea8000c1e1900 */
[----:B------:R-:W3:Y:S04]  /*02f0*/  @P1 LDG.E R24, desc[UR4][R10.64+0x24] ;  /* 0x000024040a181981 */ /* 0x000ee8000c1e1900 */
[----:B------:R-:W4:Y:S04]  /*0300*/  @P2 LDG.E R26, desc[UR4][R10.64+0x38] ;  /* 0x000038040a1a2981 */ /* 0x000f28000c1e1900 */
[----:B------:R-:W4:Y:S04]  /*0310*/  @P3 LDG.E R28, desc[UR4][R10.64+0x4c] ;  /* 0x00004c040a1c3981 */ /* 0x000f28000c1e1900 */
[----:B------:R-:W4:Y:S04]  /*0320*/  @!P0 LDG.E R25, desc[UR4][R10.64+0x4] ;  /* 0x000004040a198981 */ /* 0x000f28000c1e1900 */
[----:B------:R-:W4:Y:S01]  /*0330*/  @P1 LDG.E R27, desc[UR4][R10.64+0x20] ;  /* 0x000020040a1b1981 */ /* 0x000f22000c1e1900 */
[----:B--2---:R-:W-:-:S03]  /*0340*/  @!P0 LOP3.LUT R7, R7, R20, RZ, 0x3c, !PT ;  /* 0x0000001407078212 */ /* 0x004fc600078e3cff */
[----:B------:R-:W2:Y:S01]  /*0350*/  @!P0 LDG.E R20, desc[UR4][R10.64] ;  /* 0x000000040a148981 */ /* 0x000ea2000c1e1900 */
[----:B---3--:R-:W-:-:S03]  /*0360*/  @P1 LOP3.LUT R7, R7, R24, RZ, 0x3c, !PT ;  /* 0x0000001807071212 */ /* 0x008fc600078e3cff */
[----:B------:R-:W3:Y:S01]  /*0370*/  @P4 LDG.E R24, desc[UR4][R10.64+0x60] ;  /* 0x000060040a184981 */ /* 0x000ee2000c1e1900 */
[----:B----4-:R-:W-:-:S03]  /*0380*/  @P2 LOP3.LUT R7, R7, R26, RZ, 0x3c, !PT ;  /* 0x0000001a07072212 */ /* 0x010fc600078e3cff */
[----:B------:R-:W4:Y:S01]  /*0390*/  @P5 LDG.E R26, desc[UR4][R10.64+0x74] ;  /* 0x000074040a1a5981 */ /* 0x000f22000c1e1900 */
[----:B------:R-:W-:Y:S02]  /*03a0*/  @P3 LOP3.LUT R7, R7, R28, RZ, 0x3c, !PT ;  /* 0x0000001c07073212 */ /* 0x000fe400078e3cff */
[----:B------:R-:W-:Y:S02]  /*03b0*/  @!P0 LOP3.LUT R4, R4, R25, RZ, 0x3c, !PT ;  /* 0x0000001904048212 */ /* 0x000fe400078e3cff */
[----:B------:R-:W4:Y:S01]  /*03c0*/  @!P0 LDG.E R25, desc[UR4][R10.64+0xc] ;  /* 0x00000c040a198981 */ /* 0x000f22000c1e1900 */
[----:B--2---:R-:W-:-:S03]  /*03d0*/  @!P0 LOP3.LUT R19, R19, R20, RZ, 0x3c, !PT ;  /* 0x0000001413138212 */ /* 0x004fc600078e3cff */
[----:B------:R-:W2:Y:S01]  /*03e0*/  @!P0 LDG.E R20, desc[UR4][R10.64+0x8] ;  /* 0x000008040a148981 */ /* 0x000ea2000c1e1900 */
[----:B---3--:R-:W-:-:S03]  /*03f0*/  @P4 LOP3.LUT R7, R7, R24, RZ, 0x3c, !PT ;  /* 0x0000001807074212 */ /* 0x008fc600078e3cff */
[----:B------:R-:W3:Y:S01]  /*0400*/  @P1 LDG.E R24, desc[UR4][R10.64+0x14] ;  /* 0x000014040a181981 */ /* 0x000ee2000c1e1900 */
[----:B----4-:R-:W-:-:S03]  /*0410*/  @!P0 LOP3.LUT R6, R6, R25, RZ, 0x3c, !PT ;  /* 0x0000001906068212 */ /* 0x010fc600078e3cff */
[----:B------:R-:W4:Y:S01]  /*0420*/  @P1 LDG.E R25, desc[UR4][R10.64+0x18] ;  /* 0x000018040a191981 */ /* 0x000f22000c1e1900 */
[----:B--2---:R-:W-:-:S03]  /*0430*/  @!P0 LOP3.LUT R5, R5, R20, RZ, 0x3c, !PT ;  /* 0x0000001405058212 */ /* 0x004fc600078e3cff */
[----:B------:R-:W2:Y:S01]  /*0440*/  @P1 LDG.E R20, desc[UR4][R10.64+0x1c] ;  /* 0x00001c040a141981 */ /* 0x000ea2000c1e1900 */
[----:B---3--:R-:W-:-:S03]  /*0450*/  @P1 LOP3.LUT R19, R19, R24, RZ, 0x3c, !PT ;  /* 0x0000001813131212 */ /* 0x008fc600078e3cff */
[----:B------:R-:W3:Y:S01]  /*0460*/  @P2 LDG.E R24, desc[UR4][R10.64+0x28] ;  /* 0x000028040a182981 */ /* 0x000ee2000c1e1900 */
[----:B------:R-:W-:-:S03]  /*0470*/  @P1 LOP3.LUT R6, R6, R27, RZ, 0x3c, !PT ;  /* 0x0000001b06061212 */ /* 0x000fc600078e3cff */
[----:B------:R-:W3:Y:S01]  /*0480*/  @P2 LDG.E R27, desc[UR4][R10.64+0x34] ;  /* 0x000034040a1b2981 */ /* 0x000ee2000c1e1900 */
[----:B----4-:R-:W-:-:S03]  /*0490*/  @P1 LOP3.LUT R4, R4, R25, RZ, 0x3c, !PT ;  /* 0x0000001904041212 */ /* 0x010fc600078e3cff */
[----:B------:R-:W4:Y:S01]  /*04a0*/  @P2 LDG.E R25, desc[UR4][R10.64+0x2c] ;  /* 0x00002c040a192981 */ /* 0x000f22000c1e1900 */
[----:B--2---:R-:W-:-:S03]  /*04b0*/  @P1 LOP3.LUT R5, R5, R20, RZ, 0x3c, !PT ;  /* 0x0000001405051212 */ /* 0x004fc600078e3cff */
        /* <DEDUP_REMOVED lines=27> */
[----:B------:R-:W-:Y:S02]  /*0670*/  LOP3.LUT P0, RZ, R22, 0x80, RZ, 0xc0, !PT ;  /* 0x0000008016ff7812 */ /* 0x000fe4000780c0ff */
[----:B------:R-:W-:Y:S02]  /*0680*/  @P5 LOP3.LUT R6, R6, R27, RZ, 0x3c, !PT ;  /* 0x0000001b06065212 */ /* 0x000fe400078e3cff */
        /* <DEDUP_REMOVED lines=17> */
[----:B------:R-:W-:Y:S02]  /*07a0*/  @P6 LOP3.LUT R7, R7, R26, RZ, 0x3c, !PT ;  /* 0x0000001a07076212 */ /* 0x000fe400078e3cff */
[----:B------:R-:W-:Y:S02]  /*07b0*/  @P0 LOP3.LUT R6, R6, R27, RZ, 0x3c, !PT ;  /* 0x0000001b06060212 */ /* 0x000fe400078e3cff */
[----:B----4-:R-:W-:Y:S02]  /*07c0*/  @P0 LOP3.LUT R4, R4, R25, RZ, 0x3c, !PT ;  /* 0x0000001904040212 */ /* 0x010fe400078e3cff */
[----:B--2---:R-:W-:Y:S02]  /*07d0*/  @P0 LOP3.LUT R5, R5, R20, RZ, 0x3c, !PT ;  /* 0x0000001405050212 */ /* 0x004fe400078e3cff */
[----:B---3--:R-:W-:Y:S02]  /*07e0*/  @P0 LOP3.LUT R7, R7, R24, RZ, 0x3c, !PT ;  /* 0x0000001807070212 */ /* 0x008fe400078e3cff */
[----:B------:R-:W-:-:S13]  /*07f0*/  R2P PR, R22.B1, 0x7f ;  /* 0x0000007f16007804 */ /* 0x000fda0000001000 */
[----:B------:R-:W2:Y:S04]  /*0800*/  @P0 LDG.E R20, desc[UR4][R10.64+0xa0] ;  /* 0x0000a0040a140981 */ /* 0x000ea8000c1e1900 */
[----:B------:R-:W3:Y:S04]  /*0810*/  @P1 LDG.E R26, desc[UR4][R10.64+0xb4] ;  /* 0x0000b4040a1a1981 */ /* 0x000ee8000c1e1900 */
[----:B------:R-:W4:Y:S04]  /*0820*/  @P0 LDG.E R25, desc[UR4][R10.64+0xa4] ;  /* 0x0000a4040a190981 */ /* 0x000f28000c1e1900 */
[----:B------:R-:W4:Y:S04]  /*0830*/  @P0 LDG.E R24, desc[UR4][R10.64+0xa8] ;  /* 0x0000a8040a180981 */ /* 0x000f28000c1e1900 */
[----:B------:R-:W4:Y:S01]  /*0840*/  @P0 LDG.E R27, desc[UR4][R10.64+0xac] ;  /* 0x0000ac040a1b0981 */ /* 0x000f22000c1e1900 */
[----:B--2---:R-:W-:-:S03]  /*0850*/  @P0 LOP3.LUT R19, R19, R20, RZ, 0x3c, !PT ;  /* 0x0000001413130212 */ /* 0x004fc600078e3cff */
[----:B------:R-:W2:Y:S01]  /*0860*/  @P1 LDG.E R20, desc[UR4][R10.64+0xbc] ;  /* 0x0000bc040a141981 */ /* 0x000ea2000c1e1900 */
[----:B---3--:R-:W-:-:S03]  /*0870*/  @P1 LOP3.LUT R19, R19, R26, RZ, 0x3c, !PT ;  /* 0x0000001a13131212 */ /* 0x008fc600078e3cff */
[----:B------:R-:W3:Y:S01]  /*0880*/  @P0 LDG.E R26, desc[UR4][R10.64+0xb0] ;  /* 0x0000b0040a1a0981 */ /* 0x000ee2000c1e1900 */
[----:B----4-:R-:W-:-:S03]  /*0890*/  @P0 LOP3.LUT R4, R4, R25, RZ, 0x3c, !PT ;  /* 0x0000001904040212 */ /* 0x010fc600078e3cff */
[----:B------:R-:W4:Y:S01]  /*08a0*/  @P1 LDG.E R25, desc[UR4][R10.64+0xb8] ;  /* 0x0000b8040a191981 */ /* 0x000f22000c1e1900 */
[----:B------:R-:W-:-:S03]  /*08b0*/  @P0 LOP3.LUT R5, R5, R24, RZ, 0x3c, !PT ;  /* 0x0000001805050212 */ /* 0x000fc600078e3cff */
[----:B------:R-:W2:Y:S01]  /*08c0*/  @P2 LDG.E R24, desc[UR4][R10.64+0xc8] ;  /* 0x0000c8040a182981 */ /* 0x000ea2000c1e1900 */
[----:B------:R-:W-:-:S03]  /*08d0*/  @P0 LOP3.LUT R6, R6, R27, RZ, 0x3c, !PT ;  /* 0x0000001b06060212 */ /* 0x000fc600078e3cff */
[----:B------:R-:W2:Y:S01]  /*08e0*/  @P2 LDG.E R27, desc[UR4][R10.64+0xcc] ;  /* 0x0000cc040a1b2981 */ /* 0x000ea2000c1e1900 */
[----:B---3--:R-:W-:Y:S02]  /*08f0*/  @P0 LOP3.LUT R7, R7, R26, RZ, 0x3c, !PT ;  /* 0x0000001a07070212 */ /* 0x008fe400078e3cff */
[----:B------:R-:W-:Y:S02]  /*0900*/  LOP3.LUT P0, RZ, R22, 0x8000, RZ, 0xc0, !PT ;  /* 0x0000800016ff7812 */ /* 0x000fe4000780c0ff */
[----:B----4-:R-:W-:Y:S01]  /*0910*/  @P1 LOP3.LUT R4, R4, R25, RZ, 0x3c, !PT ;  /* 0x0000001904041212 */ /* 0x010fe200078e3cff */
[----:B------:R-:W3:Y:S01]  /*0920*/  @P1 LDG.E R22, desc[UR4][R10.64+0xc4] ;  /* 0x0000c4040a161981 */ /* 0x000ee2000c1e1900 */
[----:B--2---:R-:W-:-:S03]  /*0930*/  @P1 LOP3.LUT R5, R5, R20, RZ, 0x3c, !PT ;  /* 0x0000001405051212 */ /* 0x004fc600078e3cff */
[----:B------:R-:W2:Y:S01]  /*0940*/  @P1 LDG.E R25, desc[UR4][R10.64+0xc0] ;  /* 0x0000c0040a191981 */ /* 0x000ea2000c1e1900 */
[----:B------:R-:W-:-:S03]  /*0950*/  @P2 LOP3.LUT R19, R19, R24, RZ, 0x3c, !PT ;  /* 0x0000001813132212 */ /* 0x000fc600078e3cff */
[----:B------:R-:W4:Y:S04]  /*0960*/  @P3 LDG.E R24, desc[UR4][R10.64+0xdc] ;  /* 0x0000dc040a183981 */ /* 0x000f28000c1e1900 */
[----:B------:R-:W4:Y:S01]  /*0970*/  @P2 LDG.E R20, desc[UR4][R10.64+0xd0] ;  /* 0x0000d0040a142981 */ /* 0x000f22000c1e1900 */
[----:B------:R-:W-:-:S03]  /*0980*/  @P2 LOP3.LUT R4, R4, R27, RZ, 0x3c, !PT ;  /* 0x0000001b04042212 */ /* 0x000fc600078e3cff */
[----:B------:R-:W4:Y:S04]  /*0990*/  @P3 LDG.E R27, desc[UR4][R10.64+0xe0] ;  /* 0x0000e0040a1b3981 */ /* 0x000f28000c1e1900 */
[----:B------:R-:W4:Y:S01]  /*09a0*/  @P0 LDG.E R29, desc[UR4][R10.64+0x138] ;  /* 0x000138040a1d0981 */ /* 0x000f22000c1e1900 */
[----:B---3--:R-:W-:-:S03]  /*09b0*/  @P1 LOP3.LUT R7, R7, R22, RZ, 0x3c, !PT ;  /* 0x0000001607071212 */ /* 0x008fc600078e3cff */
[----:B------:R-:W3:Y:S01]  /*09c0*/  @P2 LDG.E R22, desc[UR4][R10.64+0xd8] ;  /* 0x0000d8040a162981 */ /* 0x000ee2000c1e1900 */
[----:B--2---:R-:W-:-:S03]  /*09d0*/  @P1 LOP3.LUT R6, R6, R25, RZ, 0x3c, !PT ;  /* 0x0000001906061212 */ /* 0x004fc600078e3cff */
[----:B------:R-:W2:Y:S01]  /*09e0*/  @P2 LDG.E R25, desc[UR4][R10.64+0xd4] ;  /* 0x0000d4040a192981 */ /* 0x000ea2000c1e1900 */
[----:B----4-:R-:W-:-:S03]  /*09f0*/  @P3 LOP3.LUT R19, R19, R24, RZ, 0x3c, !PT ;  /* 0x0000001813133212 */ /* 0x010fc600078e3cff */
[----:B------:R-:W4:Y:S01]  /*0a00*/  @P4 LDG.E R24, desc[UR4][R10.64+0xf0] ;  /* 0x0000f0040a184981 */ /* 0x000f22000c1e1900 */
[----:B------:R-:W-:-:S03]  /*0a10*/  @P2 LOP3.LUT R5, R5, R20, RZ, 0x3c, !PT ;  /* 0x0000001405052212 */ /* 0x000fc600078e3cff */
[----:B------:R-:W4:Y:S01]  /*0a20*/  @P3 LDG.E R20, desc[UR4][R10.64+0xe4] ;  /* 0x0000e4040a143981 */ /* 0x000f22000c1e1900 */
[----:B------:R-:W-:-:S03]  /*0a30*/  @P3 LOP3.LUT R4, R4, R27, RZ, 0x3c, !PT ;  /* 0x0000001b04043212 */ /* 0x000fc600078e3cff */
        /* <DEDUP_REMOVED lines=39> */
[----:B------:R-:W-:-:S05]  /*0cb0*/  VIADD R23, R23, 0x10 ;  /* 0x0000001017177836 */ /* 0x000fca0000000000 */
[----:B------:R-:W-:Y:S02]  /*0cc0*/  ISETP.NE.AND P1, PT, R23, 0x20, PT ;  /* 0x000000201700780c */ /* 0x000fe40003f25270 */
[----:B------:R-:W-:Y:S02]  /*0cd0*/  @P0 LOP3.LUT R4, R4, R27, RZ, 0x3c, !PT ;  /* 0x0000001b04040212 */ /* 0x000fe400078e3cff */
[----:B---3--:R-:W-:Y:S02]  /*0ce0*/  @P6 LOP3.LUT R7, R7, R22, RZ, 0x3c, !PT ;  /* 0x0000001607076212 */ /* 0x008fe400078e3cff */
[----:B--2---:R-:W-:Y:S02]  /*0cf0*/  @P6 LOP3.LUT R6, R6, R25, RZ, 0x3c, !PT ;  /* 0x0000001906066212 */ /* 0x004fe400078e3cff */
[----:B----4-:R-:W-:Y:S02]  /*0d00*/  @P0 LOP3.LUT R7, R7, R24, RZ, 0x3c, !PT ;  /* 0x0000001807070212 */ /* 0x010fe400078e3cff */
[----:B------:R-:W-:-:S02]  /*0d10*/  @P0 LOP3.LUT R6, R6, R29, RZ, 0x3c, !PT ;  /* 0x0000001d06060212 */ /* 0x000fc400078e3cff */
[----:B------:R-:W-:Y:S01]  /*0d20*/  @P0 LOP3.LUT R5, R5, R20, RZ, 0x3c, !PT ;  /* 0x0000001405050212 */ /* 0x000fe200078e3cff */
[----:B------:R-:W-:Y:S06]  /*0d30*/  @P1 BRA `(.L_x_4) ;  /* 0xfffffff4004c1947 */ /* 0x000fec000383ffff */
[----:B------:R-:W-:-:S05]  /*0d40*/  VIADD R21, R21, 0x1 ;  /* 0x0000000115157836 */ /* 0x000fca0000000000 */
[----:B------:R-:W-:-:S13]  /*0d50*/  ISETP.NE.AND P0, PT, R21, 0x5, PT ;  /* 0x000000051500780c */ /* 0x000fda0003f05270 */
[----:B------:R-:W-:Y:S05]  /*0d60*/  @P0 BRA `(.L_x_5) ;  /* 0xfffffff400300947 */ /* 0x000fea000383ffff */
[----:B------:R1:W-:Y:S01]  /*0d70*/  STG.E.64 desc[UR4][R2.64+0x8], R4 ;  /* 0x0000080402007986 */ /* 0x0003e2000c101b04 */
[----:B------:R-:W-:-:S03]  /*0d80*/  VIADD R17, R17, 0x1 ;  /* 0x0000000111117836 */ /* 0x000fc60000000000 */
[----:B------:R1:W-:Y:S02]  /*0d90*/  STG.E.64 desc[UR4][R2.64+0x10], R6 ;  /* 0x0000100602007986 */ /* 0x0003e4000c101b04 */
[----:B------:R-:W-:Y:S02]  /*0da0*/  ISETP.GE.U32.AND P0, PT, R17, R14, PT ;  /* 0x0000000e1100720c */ /* 0x000fe40003f06070 */
[----:B------:R1:W-:Y:S11]  /*0db0*/  STG.E desc[UR4][R2.64+0x4], R19 ;  /* 0x0000041302007986 */ /* 0x0003f6000c101904 */
[----:B------:R-:W-:Y:S05]  /*0dc0*/  @!P0 BRA `(.L_x_6) ;  /* 0xfffffff400088947 */ /* 0x000fea000383ffff */
.L_x_3:
[----:B------:R-:W-:Y:S05]  /*0dd0*/  BSYNC.RECONVERGENT B1 ;  /* 0x0000000000017941 */ /* 0x000fea0003800200 */
.L_x_2:
[----:B------:R-:W-:Y:S01]  /*0de0*/  ISETP.GT.U32.AND P0, PT, R15, 0x3, PT ;  /* 0x000000030f00780c */ /* 0x000fe20003f04070 */
[----:B------:R-:W-:Y:S01]  /*0df0*/  VIADD R13, R13, 0x1 ;  /* 0x000000010d0d7836 */ /* 0x000fe20000000000 */
[--C-:B------:R-:W-:Y:S02]  /*0e00*/  SHF.R.U64 R15, R15, 0x2, R12.reuse ;  /* 0x000000020f0f7819 */ /* 0x100fe4000000120c */
[----:B------:R-:W-:Y:S02]  /*0e10*/  ISETP.GT.U32.AND.EX P0, PT, R12, RZ, PT, P0 ;  /* 0x000000ff0c00720c */ /* 0x000fe40003f04100 */
[----:B------:R-:W-:-:S11]  /*0e20*/  SHF.R.U32.HI R12, RZ, 0x2, R12 ;  /* 0x00000002ff0c7819 */ /* 0x000fd6000001160c */
[----:B------:R-:W-:Y:S05]  /*0e30*/  @P0 BRA `(.L_x_7) ;  /* 0xfffffff000cc0947 */ /* 0x000fea000383ffff */
.L_x_1:
[----:B------:R-:W-:Y:S05]  /*0e40*/  BSYNC.RECONVERGENT B0 ;  /* 0x0000000000007941 */ /* 0x000fea0003800200 */
.L_x_0:
[----:B------:R-:W2:Y:S01]  /*0e50*/  LDC R10, c[0x0][0x388] ;  /* 0x0000e200ff0a7b82 */ /* 0x000ea20000000800 */
[----:B------:R3:W-:Y:S04]  /*0e60*/  STG.E.64 desc[UR4][R2.64+0x18], RZ ;  /* 0x000018ff02007986 */ /* 0x0007e8000c101b04 */
[----:B------:R3:W-:Y:S04]  /*0e70*/  STG.E desc[UR4][R2.64+0x20], RZ ;  /* 0x000020ff02007986 */ /* 0x0007e8000c101904 */
[----:B------:R3:W-:Y:S01]  /*0e80*/  STG.E.64 desc[UR4][R2.64+0x28], RZ ;  /* 0x000028ff02007986 */ /* 0x0007e2000c101b04 */
[----:B--2---:R-:W-:-:S13]  /*0e90*/  ISETP.GE.AND P0, PT, R10, 0x1, PT ;  /* 0x000000010a00780c */ /* 0x004fda0003f06270 */
[----:B---3--:R-:W-:Y:S05]  /*0ea0*/  @!P0 EXIT ;  /* 0x000000000000894d */ /* 0x008fea0003800000 */
[----:B------:R-:W2:Y:S01]  /*0eb0*/  LDCU.64 UR6, c[0x0][0x390] ;  /* 0x00007200ff0677ac */ /* 0x000ea20008000a00 */
[----:B------:R-:W-:Y:S02]  /*0ec0*/  ISETP.NE.AND P0, PT, R10, 0x1, PT ;  /* 0x000000010a00780c */ /* 0x000fe40003f05270 */
[----:B01----:R-:W-:Y:S02]  /*0ed0*/  SHF.R.S32.HI R5, RZ, 0x1f, R0 ;  /* 0x0000001fff057819 */ /* 0x003fe40000011400 */
[----:B--2---:R-:W-:-:S04]  /*0ee0*/  LEA R4, P1, R0, UR6, 0x2 ;  /* 0x0000000600047c11 */ /* 0x004fc8000f8210ff */
[----:B------:R-:W-:-:S05]  /*0ef0*/  LEA.HI.X R5, R0, UR7, R5, 0x2, P1 ;  /* 0x0000000700057c11 */ /* 0x000fca00088f1405 */
[----:B------:R-:W-:Y:S05]  /*0f00*/  @!P0 BRA `(.L_x_8) ;  /* 0x0000000400988947 */ /* 0x000fea0003800000 */
[----:B------:R-:W-:-:S05]  /*0f10*/  LOP3.LUT R10, R10, 0x7ffffffe, RZ, 0xc0, !PT ;  /* 0x7ffffffe0a0a7812 */ /* 0x000fca00078ec0ff */
[----:B------:R-:W-:-:S07]  /*0f20*/  IMAD.MOV R10, RZ, RZ, -R10 ;  /* 0x000000ffff0a7224 */ /* 0x000fce00078e0a0a */
.L_x_19:
[----:B------:R-:W2:Y:S04]  /*0f30*/  LDG.E.64 R14, desc[UR4][R2.64] ;  /* 0x00000004020e7981 */ /* 0x000ea8000c1e1b00 */
[----:B0-----:R-:W3:Y:S04]  /*0f40*/  LDG.E.64 R6, desc[UR4][R2.64+0x10] ;  /* 0x0000100402067981 */ /* 0x001ee8000c1e1b00 */
[----:B------:R-:W4:Y:S01]  /*0f50*/  LDG.E.64 R8, desc[UR4][R2.64+0x8] ;  /* 0x0000080402087981 */ /* 0x000f22000c1e1b00 */
[----:B------:R-:W-:Y:S01]  /*0f60*/  VIADD R10, R10, 0x2 ;  /* 0x000000020a0a7836 */ /* 0x000fe20000000000 */
[----:B------:R-:W-:Y:S04]  /*0f70*/  BSSY.RECONVERGENT B0, `(.L_x_9) ;  /* 0x0000026000007945 */ /* 0x000fe80003800200 */
[----:B------:R-:W-:-:S02]  /*0f80*/  ISETP.NE.AND P0, PT, R10, RZ, PT ;  /* 0x000000ff0a00720c */ /* 0x000fc40003f05270 */
[----:B--2---:R-:W-:-:S04]  /*0f90*/  SHF.R.U32.HI R0, RZ, 0x2, R15 ;  /* 0x00000002ff007819 */ /* 0x004fc8000001160f */
[----:B------:R-:W-:Y:S01]  /*0fa0*/  LOP3.LUT R0, R0, R15, RZ, 0x3c, !PT ;  /* 0x0000000f00007212 */ /* 0x000fe200078e3cff */
[----:B---3--:R-:W-:Y:S01]  /*0fb0*/  IMAD.SHL.U32 R11, R7, 0x10, RZ ;  /* 0x00000010070b7824 */ /* 0x008fe200078e00ff */
[----:B------:R0:W-:Y:S01]  /*0fc0*/  STG.E.64 desc[UR4][R2.64+0x8], R6 ;  /* 0x0000080602007986 */ /* 0x0001e2000c101b04 */
[----:B----4-:R-:W-:Y:S02]  /*0fd0*/  SHF.R.U32.HI R13, RZ, 0x2, R8 ;  /* 0x00000002ff0d7819 */ /* 0x010fe40000011608 */
[----:B------:R-:W-:Y:S02]  /*0fe0*/  IMAD.SHL.U32 R12, R0, 0x2, RZ ;  /* 0x00000002000c7824 */ /* 0x000fe400078e00ff */
[----:B------:R-:W-:-:S03]  /*0ff0*/  LOP3.LUT R13, R13, R8, RZ, 0x3c, !PT ;  /* 0x000000080d0d7212 */ /* 0x000fc600078e3cff */
[----:B------:R-:W-:Y:S01]  /*1000*/  LOP3.LUT R12, R0, R12, R11, 0x96, !PT ;  /* 0x0000000c000c7212 */ /* 0x000fe200078e960b */
[----:B------:R-:W-:Y:S02]  /*1010*/  IMAD.MOV.U32 R11, RZ, RZ, 0x2f800000 ;  /* 0x2f800000ff0b7424 */ /* 0x000fe400078e00ff */
[----:B------:R-:W-:Y:S01]  /*1020*/  IMAD.SHL.U32 R8, R13, 0x2, RZ ;  /* 0x000000020d087824 */ /* 0x000fe200078e00ff */
[----:B------:R-:W-:-:S05]  /*1030*/  LOP3.LUT R12, R12, R7, RZ, 0x3c, !PT ;  /* 0x000000070c0c7212 */ /* 0x000fca00078e3cff */
[----:B------:R-:W-:-:S05]  /*1040*/  IMAD.SHL.U32 R0, R12, 0x10, RZ ;  /* 0x000000100c007824 */ /* 0x000fca00078e00ff */
[----:B------:R-:W-:Y:S01]  /*1050*/  LOP3.LUT R13, R13, R8, R0, 0x96, !PT ;  /* 0x000000080d0d7212 */ /* 0x000fe200078e9600 */
[C---:B------:R-:W-:Y:S01]  /*1060*/  VIADD R8, R14.reuse, 0xb0f8a ;  /* 0x000b0f8a0e087836 */ /* 0x040fe20000000000 */
[----:B------:R-:W-:Y:S02]  /*1070*/  IADD3 R14, PT, PT, R14, 0x587c5, R12 ;  /* 0x000587c50e0e7810 */ /* 0x000fe40007ffe00c */
[----:B------:R-:W-:Y:S02]  /*1080*/  LOP3.LUT R13, R13, R12, RZ, 0x3c, !PT ;  /* 0x0000000c0d0d7212 */ /* 0x000fe400078e3cff */
[----:B------:R-:W-:Y:S01]  /*1090*/  I2FP.F32.U32 R14, R14 ;  /* 0x0000000e000e7245 */ /* 0x000fe20000201000 */
[----:B------:R0:W-:Y:S02]  /*10a0*/  STG.E.64 desc[UR4][R2.64], R8 ;  /* 0x0000000802007986 */ /* 0x0001e4000c101b04 */
[----:B------:R-:W-:Y:S02]  /*10b0*/  IMAD.IADD R0, R13, 0x1, R8 ;  /* 0x000000010d007824 */ /* 0x000fe400078e0208 */
[----:B------:R-:W-:Y:S01]  /*10c0*/  FFMA R14, R14, R11, 1.1641532182693481445e-10 ;  /* 0x2f0000000e0e7423 */ /* 0x000fe2000000000b */
[----:B------:R0:W-:Y:S02]  /*10d0*/  STG.E.64 desc[UR4][R2.64+0x10], R12 ;  /* 0x0000100c02007986 */ /* 0x0001e4000c101b04 */
[----:B------:R-:W-:-:S05]  /*10e0*/  I2FP.F32.U32 R0, R0 ;  /* 0x0000000000007245 */ /* 0x000fca0000201000 */
[----:B------:R-:W-:-:S04]  /*10f0*/  FFMA R0, R0, R11, 1.1641532182693481445e-10 ;  /* 0x2f00000000007423 */ /* 0x000fc8000000000b */
[----:B------:R-:W-:-:S04]  /*1100*/  FMUL R11, R0, R0 ;  /* 0x00000000000b7220 */ /* 0x000fc80000400000 */
[----:B------:R-:W-:-:S04]  /*1110*/  FFMA R0, R14, R14, R11 ;  /* 0x0000000e0e007223 */ /* 0x000fc8000000000b */
[----:B------:R-:W-:Y:S01]  /*1120*/  VIADD R14, R0, 0xf3000000 ;  /* 0xf3000000000e7836 */ /* 0x000fe20000000000 */
[----:B------:R0:W1:Y:S04]  /*1130*/  MUFU.RSQ R11, R0 ;  /* 0x00000000000b7308 */ /* 0x0000680000001400 */
[----:B------:R-:W-:-:S13]  /*1140*/  ISETP.GT.U32.AND P1, PT, R14, 0x727fffff, PT ;  /* 0x727fffff0e00780c */ /* 0x000fda0003f24070 */
[----:B01----:R-:W-:Y:S05]  /*1150*/  @!P1 BRA `(.L_x_10) ;  /* 0x00000000000c9947 */ /* 0x003fea0003800000 */
[----:B------:R-:W-:-:S07]  /*1160*/  MOV R18, 0x1180 ;  /* 0x0000118000127802 */ /* 0x000fce0000000f00 */
[----:B------:R-:W-:Y:S05]  /*1170*/  CALL.REL.NOINC `($__internal_0_$__cuda_sm20_sqrt_rn_f32_slowpath) ;  /* 0x0000000400c87944 */ /* 0x000fea0003c00000 */
[----:B------:R-:W-:Y:S05]  /*1180*/  BRA `(.L_x_11) ;  /* 0x0000000000107947 */ /* 0x000fea0003800000 */
.L_x_10:
[----:B------:R-:W-:Y:S01]  /*1190*/  FMUL.FTZ R15, R0, R11 ;  /* 0x0000000b000f7220 */ /* 0x000fe20000410000 */
[----:B------:R-:W-:-:S03]  /*11a0*/  FMUL.FTZ R11, R11, 0.5 ;  /* 0x3f0000000b0b7820 */ /* 0x000fc60000410000 */
[----:B------:R-:W-:-:S04]  /*11b0*/  FFMA R0, -R15, R15, R0 ;  /* 0x0000000f0f007223 */ /* 0x000fc80000000100 */
[----:B------:R-:W-:-:S07]  /*11c0*/  FFMA R0, R0, R11, R15 ;  /* 0x0000000b00007223 */ /* 0x000fce000000000f */
.L_x_11:
[----:B------:R-:W-:Y:S05]  /*11d0*/  BSYNC.RECONVERGENT B0 ;  /* 0x0000000000007941 */ /* 0x000fea0003800200 */
.L_x_9:
[----:B------:R-:W-:Y:S01]  /*11e0*/  FSETP.GTU.AND P1, PT, R0, 1, PT ;  /* 0x3f8000000000780b */ /* 0x000fe20003f2c000 */
[----:B------:R-:W-:-:S12]  /*11f0*/  BSSY.RECONVERGENT B0, `(.L_x_12) ;  /* 0x0000008000007945 */ /* 0x000fd80003800200 */
[----:B------:R-:W-:Y:S05]  /*1200*/  @P1 BRA `(.L_x_13) ;  /* 0x0000000000181947 */ /* 0x000fea0003800000 */
[----:B------:R-:W2:Y:S02]  /*1210*/  LDG.E R0, desc[UR4][R4.64] ;  /* 0x0000000404007981 */ /* 0x000ea4000c1e1900 */
[----:B--2---:R-:W-:-:S05]  /*1220*/  VIADD R11, R0, 0x1 ;  /* 0x00000001000b7836 */ /* 0x004fca0000000000 */
[----:B------:R0:W-:Y:S04]  /*1230*/  STG.E desc[UR4][R4.64], R11 ;  /* 0x0000000b04007986 */ /* 0x0001e8000c101904 */
[----:B------:R0:W5:Y:S04]  /*1240*/  LDG.E.64 R8, desc[UR4][R2.64] ;  /* 0x0000000402087981 */ /* 0x000168000c1e1b00 */
[----:B------:R0:W5:Y:S04]  /*1250*/  LDG.E.64 R6, desc[UR4][R2.64+0x8] ;  /* 0x0000080402067981 */ /* 0x000168000c1e1b00 */
[----:B------:R0:W5:Y:S02]  /*1260*/  LDG.E.64 R12, desc[UR4][R2.64+0x10] ;  /* 0x00001004020c7981 */ /* 0x000164000c1e1b00 */
.L_x_13:
[----:B------:R-:W-:Y:S05]  /*1270*/  BSYNC.RECONVERGENT B0 ;  /* 0x0000000000007941 */ /* 0x000fea0003800200 */
.L_x_12:
[----:B-----5:R-:W-:Y:S01]  /*1280*/  SHF.R.U32.HI R0, RZ, 0x2, R9 ;  /* 0x00000002ff007819 */ /* 0x020fe20000011609 */
[----:B------:R1:W-:Y:S01]  /*1290*/  STG.E.64 desc[UR4][R2.64+0x8], R12 ;  /* 0x0000080c02007986 */ /* 0x0003e2000c101b04 */
[----:B------:R-:W-:Y:S01]  /*12a0*/  SHF.R.U32.HI R15, RZ, 0x2, R6 ;  /* 0x00000002ff0f7819 */ /* 0x000fe20000011606 */
[----:B------:R-:W-:Y:S01]  /*12b0*/  BSSY.RECONVERGENT B0, `(.L_x_14) ;  /* 0x0000023000007945 */ /* 0x000fe20003800200 */
[----:B------:R-:W-:Y:S01]  /*12c0*/  LOP3.LUT R0, R0, R9, RZ, 0x3c, !PT ;  /* 0x0000000900007212 */ /* 0x000fe200078e3cff */
[----:B------:R-:W-:Y:S01]  /*12d0*/  IMAD.SHL.U32 R9, R13, 0x10, RZ ;  /* 0x000000100d097824 */ /* 0x000fe200078e00ff */
[----:B------:R-:W-:-:S03]  /*12e0*/  LOP3.LUT R15, R15, R6, RZ, 0x3c, !PT ;  /* 0x000000060f0f7212 */ /* 0x000fc600078e3cff */
[----:B0-----:R-:W-:Y:S02]  /*12f0*/  IMAD.SHL.U32 R11, R0, 0x2, RZ ;  /* 0x00000002000b7824 */ /* 0x001fe400078e00ff */
[----:B------:R-:W-:-:S03]  /*1300*/  IMAD.SHL.U32 R6, R15, 0x2, RZ ;  /* 0x000000020f067824 */ /* 0x000fc600078e00ff */
[----:B------:R-:W-:Y:S01]  /*1310*/  LOP3.LUT R14, R0, R11, R9, 0x96, !PT ;  /* 0x0000000b000e7212 */ /* 0x000fe200078e9609 */
[----:B------:R-:W-:-:S03]  /*1320*/  IMAD.MOV.U32 R9, RZ, RZ, 0x2f800000 ;  /* 0x2f800000ff097424 */ /* 0x000fc600078e00ff */
        /* <DEDUP_REMOVED lines=16> */
[----:B------:R1:W0:Y:S04]  /*1430*/  MUFU.RSQ R8, R9 ;  /* 0x0000000900087308 */ /* 0x0002280000001400 */
[----:B------:R-:W-:-:S13]  /*1440*/  ISETP.GT.U32.AND P1, PT, R0, 0x727fffff, PT ;  /* 0x727fffff0000780c */ /* 0x000fda0003f24070 */
[----:B01----:R-:W-:Y:S05]  /*1450*/  @!P1 BRA `(.L_x_15) ;  /* 0x0000000000109947 */ /* 0x003fea0003800000 */
[----:B------:R-:W-:Y:S01]  /*1460*/  IMAD.MOV.U32 R0, RZ, RZ, R9 ;  /* 0x000000ffff007224 */ /* 0x000fe200078e0009 */
[----:B------:R-:W-:-:S07]  /*1470*/  MOV R18, 0x1490 ;  /* 0x0000149000127802 */ /* 0x000fce0000000f00 */
[----:B------:R-:W-:Y:S05]  /*1480*/  CALL.REL.NOINC `($__internal_0_$__cuda_sm20_sqrt_rn_f32_slowpath) ;  /* 0x0000000400047944 */ /* 0x000fea0003c00000 */
[----:B------:R-:W-:Y:S05]  /*1490*/  BRA `(.L_x_16) ;  /* 0x0000000000107947 */ /* 0x000fea0003800000 */
.L_x_15:
[----:B------:R-:W-:Y:S01]  /*14a0*/  FMUL.FTZ R0, R9, R8 ;  /* 0x0000000809007220 */ /* 0x000fe20000410000 */
[----:B------:R-:W-:-:S03]  /*14b0*/  FMUL.FTZ R6, R8, 0.5 ;  /* 0x3f00000008067820 */ /* 0x000fc60000410000 */
[----:B------:R-:W-:-:S04]  /*14c0*/  FFMA R7, -R0, R0, R9 ;  /* 0x0000000000077223 */ /* 0x000fc80000000109 */
[----:B------:R-:W-:-:S07]  /*14d0*/  FFMA R0, R7, R6, R0 ;  /* 0x0000000607007223 */ /* 0x000fce0000000000 */
.L_x_16:
[----:B------:R-:W-:Y:S05]  /*14e0*/  BSYNC.RECONVERGENT B0 ;  /* 0x0000000000007941 */ /* 0x000fea0003800200 */
.L_x_14:
[----:B------:R-:W-:Y:S01]  /*14f0*/  FSETP.GTU.AND P1, PT, R0, 1, PT ;  /* 0x3f8000000000780b */ /* 0x000fe20003f2c000 */
[----:B------:R-:W-:-:S12]  /*1500*/  BSSY.RECONVERGENT B0, `(.L_x_17) ;  /* 0x0000005000007945 */ /* 0x000fd80003800200 */
[----:B------:R-:W-:Y:S05]  /*1510*/  @P1 BRA `(.L_x_18) ;  /* 0x00000000000c1947 */ /* 0x000fea0003800000 */
[----:B------:R-:W2:Y:S02]  /*1520*/  LDG.E R0, desc[UR4][R4.64] ;  /* 0x0000000404007981 */ /* 0x000ea4000c1e1900 */
[----:B--2---:R-:W-:-:S05]  /*1530*/  VIADD R7, R0, 0x1 ;  /* 0x0000000100077836 */ /* 0x004fca0000000000 */
[----:B------:R0:W-:Y:S02]  /*1540*/  STG.E desc[UR4][R4.64], R7 ;  /* 0x0000000704007986 */ /* 0x0001e4000c101904 */
.L_x_18:
[----:B------:R-:W-:Y:S05]  /*1550*/  BSYNC.RECONVERGENT B0 ;  /* 0x0000000000007941 */ /* 0x000fea0003800200 */
.L_x_17:
[----:B------:R-:W-:Y:S05]  /*1560*/  @P0 BRA `(.L_x_19) ;  /* 0xfffffff800700947 */ /* 0x000fea000383ffff */
.L_x_8:
[----:B------:R-:W1:Y:S02]  /*1570*/  LDC R0, c[0x0][0x388] ;  /* 0x0000e200ff007b82 */ /* 0x000e640000000800 */
[----:B-1----:R-:W-:-:S04]  /*1580*/  LOP3.LUT R0, R0, 0x1, RZ, 0xc0, !PT ;  /* 0x0000000100007812 */ /* 0x002fc800078ec0ff */
[----:B------:R-:W-:-:S13]  /*1590*/  ISETP.NE.U32.AND P0, PT, R0, 0x1, PT ;  /* 0x000000010000780c */ /* 0x000fda0003f05070 */
[----:B------:R-:W-:Y:S05]  /*15a0*/  @P0 EXIT ;  /* 0x000000000000094d */ /* 0x000fea0003800000 */
[----:B------:R-:W2:Y:S04]  /*15b0*/  LDG.E.64 R10, desc[UR4][R2.64] ;  /* 0x00000004020a7981 */ /* 0x000ea8000c1e1b00 */
[----:B0-----:R-:W3:Y:S04]  /*15c0*/  LDG.E.64 R6, desc[UR4][R2.64+0x10] ;  /* 0x0000100402067981 */ /* 0x001ee8000c1e1b00 */
[----:B------:R-:W4:Y:S01]  /*15d0*/  LDG.E.64 R8, desc[UR4][R2.64+0x8] ;  /* 0x0000080402087981 */ /* 0x000f22000c1e1b00 */
[----:B------:R-:W-:Y:S01]  /*15e0*/  BSSY.RECONVERGENT B0, `(.L_x_20) ;  /* 0x0000025000007945 */ /* 0x000fe20003800200 */
        /* <DEDUP_REMOVED lines=32> */
.L_x_21:
[----:B------:R-:W-:Y:S01]  /*17f0*/  FMUL.FTZ R3, R0, R11 ;  /* 0x0000000b00037220 */ /* 0x000fe20000410000 */
[----:B------:R-:W-:-:S03]  /*1800*/  FMUL.FTZ R11, R11, 0.5 ;  /* 0x3f0000000b0b7820 */ /* 0x000fc60000410000 */
[----:B------:R-:W-:-:S04]  /*1810*/  FFMA R0, -R3, R3, R0 ;  /* 0x0000000303007223 */ /* 0x000fc80000000100 */
[----:B------:R-:W-:-:S07]  /*1820*/  FFMA R0, R0, R11, R3 ;  /* 0x0000000b00007223 */ /* 0x000fce0000000003 */
.L_x_22:
[----:B------:R-:W-:Y:S05]  /*1830*/  BSYNC.RECONVERGENT B0 ;  /* 0x0000000000007941 */ /* 0x000fea0003800200 */
.L_x_20:
[----:B------:R-:W-:-:S13]  /*1840*/  FSETP.GTU.AND P0, PT, R0, 1, PT ;  /* 0x3f8000000000780b */ /* 0x000fda0003f0c000 */
[----:B------:R-:W-:Y:S05]  /*1850*/  @P0 EXIT ;  /* 0x000000000000094d */ /* 0x000fea0003800000 */
[----:B------:R-:W2:Y:S02]  /*1860*/  LDG.E R0, desc[UR4][R4.64] ;  /* 0x0000000404007981 */ /* 0x000ea4000c1e1900 */
[----:B--2---:R-:W-:-:S05]  /*1870*/  VIADD R3, R0, 0x1 ;  /* 0x0000000100037836 */ /* 0x004fca0000000000 */
[----:B------:R-:W-:Y:S01]  /*1880*/  STG.E desc[UR4][R4.64], R3 ;  /* 0x0000000304007986 */ /* 0x000fe2000c101904 */
[----:B------:R-:W-:Y:S05]  /*1890*/  EXIT ;  /* 0x000000000000794d */ /* 0x000fea0003800000 */
        .weak           $__internal_0_$__cuda_sm20_sqrt_rn_f32_slowpath
        .type           $__internal_0_$__cuda_sm20_sqrt_rn_f32_slowpath,@function
        .size           $__internal_0_$__cuda_sm20_sqrt_rn_f32_slowpath,(.L_x_50 - $__internal_0_$__cuda_sm20_sqrt_rn_f32_slowpath)
$__internal_0_$__cuda_sm20_sqrt_rn_f32_slowpath:
[----:B------:R-:W-:-:S13]  /*18a0*/  LOP3.LUT P1, RZ, R0, 0x7fffffff, RZ, 0xc0, !PT ;  /* 0x7fffffff00ff7812 */ /* 0x000fda000782c0ff */
[----:B------:R-:W-:Y:S01]  /*18b0*/  @!P1 IMAD.MOV.U32 R11, RZ, RZ, R0 ;  /* 0x000000ffff0b9224 */ /* 0x000fe200078e0000 */
[----:B------:R-:W-:Y:S06]  /*18c0*/  @!P1 BRA `(.L_x_23) ;  /* 0x0000000000409947 */ /* 0x000fec0003800000 */
[----:B------:R-:W-:-:S13]  /*18d0*/  FSETP.GEU.FTZ.AND P1, PT, R0, RZ, PT ;  /* 0x000000ff0000720b */ /* 0x000fda0003f3e000 */
[----:B------:R-:W-:Y:S01]  /*18e0*/  @!P1 IMAD.MOV.U32 R11, RZ, RZ, 0x7fffffff ;  /* 0x7fffffffff0b9424 */ /* 0x000fe200078e00ff */
[----:B------:R-:W-:Y:S06]  /*18f0*/  @!P1 BRA `(.L_x_23) ;  /* 0x0000000000349947 */ /* 0x000fec0003800000 */
[----:B------:R-:W-:-:S13]  /*1900*/  FSETP.GTU.FTZ.AND P1, PT, |R0|, +INF , PT ;  /* 0x7f8000000000780b */ /* 0x000fda0003f3c200 */
[----:B------:R-:W-:Y:S01]  /*1910*/  @P1 FADD.FTZ R11, R0, 1 ;  /* 0x3f800000000b1421 */ /* 0x000fe20000010000 */
[----:B------:R-:W-:Y:S06]  /*1920*/  @P1 BRA `(.L_x_23) ;  /* 0x0000000000281947 */ /* 0x000fec0003800000 */
[----:B------:R-:W-:-:S13]  /*1930*/  FSETP.NEU.FTZ.AND P1, PT, |R0|, +INF , PT ;  /* 0x7f8000000000780b */ /* 0x000fda0003f3d200 */
[----:B------:R-:W-:-:S04]  /*1940*/  @P1 FFMA R14, R0, 1.84467440737095516160e+19, RZ ;  /* 0x5f800000000e1823 */ /* 0x000fc800000000ff */
[----:B------:R-:W0:Y:S02]  /*1950*/  @P1 MUFU.RSQ R11, R14 ;  /* 0x0000000e000b1308 */ /* 0x000e240000001400 */
[----:B0-----:R-:W-:Y:S01]  /*1960*/  @P1 FMUL.FTZ R15, R14, R11 ;  /* 0x0000000b0e0f1220 */ /* 0x001fe20000410000 */
[----:B------:R-:W-:Y:S01]  /*1970*/  @P1 FMUL.FTZ R17, R11, 0.5 ;  /* 0x3f0000000b111820 */ /* 0x000fe20000410000 */
[----:B------:R-:W-:Y:S02]  /*1980*/  @!P1 IMAD.MOV.U32 R11, RZ, RZ, R0 ;  /* 0x000000ffff0b9224 */ /* 0x000fe400078e0000 */
[----:B------:R-:W-:-:S04]  /*1990*/  @P1 FADD.FTZ R16, -R15, -RZ ;  /* 0x800000ff0f101221 */ /* 0x000fc80000010100 */
[----:B------:R-:W-:-:S04]  /*19a0*/  @P1 FFMA R16, R15, R16, R14 ;  /* 0x000000100f101223 */ /* 0x000fc8000000000e */
[----:B------:R-:W-:-:S04]  /*19b0*/  @P1 FFMA R16, R16, R17, R15 ;  /* 0x0000001110101223 */ /* 0x000fc8000000000f */
[----:B------:R-:W-:-:S07]  /*19c0*/  @P1 FMUL.FTZ R11, R16, 2.3283064365386962891e-10 ;  /* 0x2f800000100b1820 */ /* 0x000fce0000410000 */
.L_x_23:
[----:B------:R-:W-:Y:S02]  /*19d0*/  IMAD.MOV.U32 R14, RZ, RZ, R18 ;  /* 0x000000ffff0e7224 */ /* 0x000fe400078e0012 */
[----:B------:R-:W-:Y:S02]  /*19e0*/  IMAD.MOV.U32 R15, RZ, RZ, 0x0 ;  /* 0x00000000ff0f7424 */ /* 0x000fe400078e00ff */
[----:B------:R-:W-:Y:S02]  /*19f0*/  IMAD.MOV.U32 R0, RZ, RZ, R11 ;  /* 0x000000ffff007224 */ /* 0x000fe400078e000b */
[----:B------:R-:W-:Y:S05]  /*1a00*/  RET.REL.NODEC R14 `(_Z15calculateSingleP17curandStateXORWOWiPi) ;  /* 0xffffffe40e7c7950 */ /* 0x000fea0003c3ffff */
.L_x_24:
[----:B------:R-:W-:-:S00]  /*1a10*/  BRA `(.L_x_24) ;  /* 0xfffffffc00fc7947 */ /* 0x000fc0000383ffff */
[----:B------:R-:W-:-:S00]  /*1a20*/  NOP ;  /* 0x0000000000007918 */ /* 0x000fc00000000000 */
        /* <DEDUP_REMOVED lines=13> */
.L_x_50:


//--------------------- .text._Z15calculateDoubleP17curandStateXORWOWiPi --------------------------
	.section	.text._Z15calculateDoubleP17curandStateXORWOWiPi,"ax",@progbits
	.align	128
        .global         _Z15calculateDoubleP17curandStateXORWOWiPi
        .type           _Z15calculateDoubleP17curandStateXORWOWiPi,@function
        .size           _Z15calculateDoubleP17curandStateXORWOWiPi,(.L_x_51 - _Z15calculateDoubleP17curandStateXORWOWiPi)
        .other          _Z15calculateDoubleP17curandStateXORWOWiPi,@"STO_CUDA_ENTRY STV_DEFAULT"
_Z15calculateDoubleP17curandStateXORWOWiPi:
.text._Z15calculateDoubleP17curandStateXORWOWiPi:
        /* <DEDUP_REMOVED lines=23> */
.L_x_32:
        /* <DEDUP_REMOVED lines=8> */
.L_x_31:
[----:B-1----:R-:W-:Y:S01]  /*01f0*/  IMAD.MOV.U32 R19, RZ, RZ, RZ ;  /* 0x000000ffff137224 */ /* 0x002fe200078e00ff */
[----:B------:R-:W-:Y:S01]  /*0200*/  CS2R R4, SRZ ;  /* 0x0000000000047805 */ /* 0x000fe2000001ff00 */
[----:B------:R-:W-:Y:S01]  /*0210*/  IMAD.MOV.U32 R21, RZ, RZ, RZ ;  /* 0x000000ffff157224 */ /* 0x000fe200078e00ff */
[----:B------:R-:W-:-:S07]  /*0220*/  CS2R R2, SRZ ;  /* 0x0000000000027805 */ /* 0x000fce000001ff00 */
.L_x_30:
[----:B------:R-:W-:-:S05]  /*0230*/  IMAD.WIDE.U32 R8, R21, 0x4, R16 ;  /* 0x0000000415087825 */ /* 0x000fca00078e0010 */
[----:B------:R0:W5:Y:S01]  /*0240*/  LDG.E R14, desc[UR4][R8.64+0x4] ;  /* 0x00000404080e7981 */ /* 0x000162000c1e1900 */
[----:B------:R-:W-:Y:S02]  /*0250*/  IMAD.SHL.U32 R18, R21, 0x20, RZ ;  /* 0x0000002015127824 */ /* 0x000fe400078e00ff */
[----:B------:R-:W-:-:S07]  /*0260*/  IMAD.MOV.U32 R23, RZ, RZ, RZ ;  /* 0x000000ffff177224 */ /* 0x000fce00078e00ff */
.L_x_29:
        /* <DEDUP_REMOVED lines=182> */
.L_x_28:
[----:B------:R-:W-:Y:S05]  /*0dd0*/  BSYNC.RECONVERGENT B1 ;  /* 0x0000000000017941 */ /* 0x000fea0003800200 */
.L_x_27:
[----:B------:R-:W-:Y:S01]  /*0de0*/  ISETP.GT.U32.AND P0, PT, R13, 0x3, PT ;  /* 0x000000030d00780c */ /* 0x000fe20003f04070 */
[----:B------:R-:W-:Y:S01]  /*0df0*/  VIADD R11, R11, 0x1 ;  /* 0x000000010b0b7836 */ /* 0x000fe20000000000 */
[--C-:B------:R-:W-:Y:S02]  /*0e00*/  SHF.R.U64 R13, R13, 0x2, R10.reuse ;  /* 0x000000020d0d7819 */ /* 0x100fe4000000120a */
[----:B------:R-:W-:Y:S02]  /*0e10*/  ISETP.GT.U32.AND.EX P0, PT, R10, RZ, PT, P0 ;  /* 0x000000ff0a00720c */ /* 0x000fe40003f04100 */
[----:B------:R-:W-:-:S11]  /*0e20*/  SHF.R.U32.HI R10, RZ, 0x2, R10 ;  /* 0x00000002ff0a7819 */ /* 0x000fd6000001160a */
[----:B------:R-:W-:Y:S05]  /*0e30*/  @P0 BRA `(.L_x_32) ;  /* 0xfffffff000cc0947 */ /* 0x000fea000383ffff */
.L_x_26:
[----:B------:R-:W-:Y:S05]  /*0e40*/  BSYNC.RECONVERGENT B0 ;  /* 0x0000000000007941 */ /* 0x000fea0003800200 */
.L_x_25:
[----:B01----:R-:W0:Y:S01]  /*0e50*/  LDC R2, c[0x0][0x388] ;  /* 0x0000e200ff027b82 */ /* 0x003e220000000800 */
[----:B------:R1:W-:Y:S04]  /*0e60*/  STG.E.64 desc[UR4][R16.64+0x18], RZ ;  /* 0x000018ff10007986 */ /* 0x0003e8000c101b04 */
[----:B------:R1:W-:Y:S04]  /*0e70*/  STG.E desc[UR4][R16.64+0x20], RZ ;  /* 0x000020ff10007986 */ /* 0x0003e8000c101904 */
[----:B------:R1:W-:Y:S01]  /*0e80*/  STG.E.64 desc[UR4][R16.64+0x28], RZ ;  /* 0x000028ff10007986 */ /* 0x0003e2000c101b04 */
[----:B0-----:R-:W-:-:S13]  /*0e90*/  ISETP.GE.AND P0, PT, R2, 0x1, PT ;  /* 0x000000010200780c */ /* 0x001fda0003f06270 */
[----:B-1----:R-:W-:Y:S05]  /*0ea0*/  @!P0 EXIT ;  /* 0x000000000000894d */ /* 0x002fea0003800000 */
[----:B------:R-:W0:Y:S01]  /*0eb0*/  LDCU.64 UR6, c[0x0][0x390] ;  /* 0x00007200ff0677ac */ /* 0x000e220008000a00 */
[----:B------:R-:W-:Y:S02]  /*0ec0*/  ISETP.NE.AND P0, PT, R2, 0x1, PT ;  /* 0x000000010200780c */ /* 0x000fe40003f05270 */
[----:B------:R-:W-:Y:S02]  /*0ed0*/  SHF.R.S32.HI R3, RZ, 0x1f, R0 ;  /* 0x0000001fff037819 */ /* 0x000fe40000011400 */
[----:B0-----:R-:W-:-:S04]  /*0ee0*/  LEA R14, P1, R0, UR6, 0x2 ;  /* 0x00000006000e7c11 */ /* 0x001fc8000f8210ff */
[----:B------:R-:W-:-:S05]  /*0ef0*/  LEA.HI.X R15, R0, UR7, R3, 0x2, P1 ;  /* 0x00000007000f7c11 */ /* 0x000fca00088f1403 */
[----:B------:R-:W-:Y:S05]  /*0f00*/  @!P0 BRA `(.L_x_33) ;  /* 0x0000000800108947 */ /* 0x000fea0003800000 */
[----:B------:R-:W-:-:S05]  /*0f10*/  LOP3.LUT R0, R2, 0x7ffffffe, RZ, 0xc0, !PT ;  /* 0x7ffffffe02007812 */ /* 0x000fca00078ec0ff */
[----:B------:R-:W-:-:S07]  /*0f20*/  IMAD.MOV R0, RZ, RZ, -R0 ;  /* 0x000000ffff007224 */ /* 0x000fce00078e0a00 */
.L_x_42:
[----:B0-----:R-:W2:Y:S04]  /*0f30*/  LDG.E.64 R2, desc[UR4][R16.64] ;  /* 0x0000000410027981 */ /* 0x001ea8000c1e1b00 */
[----:B------:R-:W3:Y:S04]  /*0f40*/  LDG.E.64 R12, desc[UR4][R16.64+0x10] ;  /* 0x00001004100c7981 */ /* 0x000ee8000c1e1b00 */
[----:B------:R-:W4:Y:S01]  /*0f50*/  LDG.E.64 R18, desc[UR4][R16.64+0x8] ;  /* 0x0000080410127981 */ /* 0x000f22000c1e1b00 */
[----:B------:R-:W-:Y:S01]  /*0f60*/  IMAD.MOV.U32 R6, RZ, RZ, 0x2f800000 ;  /* 0x2f800000ff067424 */ /* 0x000fe200078e00ff */
[----:B------:R-:W-:Y:S01]  /*0f70*/  BSSY.RECONVERGENT B0, `(.L_x_34) ;  /* 0x0000033000007945 */ /* 0x000fe20003800200 */
[----:B------:R-:W-:-:S02]  /*0f80*/  IMAD.MOV.U32 R20, RZ, RZ, 0x0 ;  /* 0x00000000ff147424 */ /* 0x000fc400078e00ff */
[----:B------:R-:W-:Y:S02]  /*0f90*/  IMAD.MOV.U32 R21, RZ, RZ, 0x3fd80000 ;  /* 0x3fd80000ff157424 */ /* 0x000fe400078e00ff */
[----:B------:R-:W-:-:S05]  /*0fa0*/  VIADD R0, R0, 0x2 ;  /* 0x0000000200007836 */ /* 0x000fca0000000000 */
[----:B------:R-:W-:Y:S02]  /*0fb0*/  ISETP.NE.AND P0, PT, R0, RZ, PT ;  /* 0x000000ff0000720c */ /* 0x000fe40003f05270 */
[----:B--2---:R-:W-:-:S04]  /*0fc0*/  SHF.R.U32.HI R4, RZ, 0x2, R3 ;  /* 0x00000002ff047819 */ /* 0x004fc80000011603 */
[----:B------:R-:W-:Y:S01]  /*0fd0*/  LOP3.LUT R4, R4, R3, RZ, 0x3c, !PT ;  /* 0x0000000304047212 */ /* 0x000fe200078e3cff */
[----:B---3--:R-:W-:Y:S01]  /*0fe0*/  IMAD.SHL.U32 R3, R13, 0x10, RZ ;  /* 0x000000100d037824 */ /* 0x008fe200078e00ff */
[----:B------:R0:W-:Y:S01]  /*0ff0*/  STG.E.64 desc[UR4][R16.64+0x8], R12 ;  /* 0x0000080c10007986 */ /* 0x0001e2000c101b04 */
[----:B----4-:R-:W-:Y:S02]  /*1000*/  SHF.R.U32.HI R7, RZ, 0x2, R18 ;  /* 0x00000002ff077819 */ /* 0x010fe40000011612 */
[----:B------:R-:W-:Y:S02]  /*1010*/  IMAD.SHL.U32 R5, R4, 0x2, RZ ;  /* 0x0000000204057824 */ /* 0x000fe400078e00ff */
[----:B------:R-:W-:Y:S01]  /*1020*/  LOP3.LUT R7, R7, R18, RZ, 0x3c, !PT ;  /* 0x0000001207077212 */ /* 0x000fe200078e3cff */
[----:B------:R-:W-:Y:S02]  /*1030*/  VIADD R18, R2, 0xb0f8a ;  /* 0x000b0f8a02127836 */ /* 0x000fe40000000000 */
[----:B------:R-:W-:-:S02]  /*1040*/  LOP3.LUT R4, R4, R5, R3, 0x96, !PT ;  /* 0x0000000504047212 */ /* 0x000fc400078e9603 */
[----:B------:R-:W-:Y:S02]  /*1050*/  IMAD.SHL.U32 R3, R7, 0x2, RZ ;  /* 0x0000000207037824 */ /* 0x000fe400078e00ff */
[----:B------:R-:W-:Y:S01]  /*1060*/  LOP3.LUT R10, R4, R13, RZ, 0x3c, !PT ;  /* 0x0000000d040a7212 */ /* 0x000fe200078e3cff */
[----:B------:R0:W-:Y:S03]  /*1070*/  STG.E.64 desc[UR4][R16.64], R18 ;  /* 0x0000001210007986 */ /* 0x0001e6000c101b04 */
[----:B------:R-:W-:Y:S01]  /*1080*/  IADD3 R2, PT, PT, R2, 0x587c5, R10 ;  /* 0x000587c502027810 */ /* 0x000fe20007ffe00a */
[----:B------:R-:W-:-:S05]  /*1090*/  IMAD.SHL.U32 R4, R10, 0x10, RZ ;  /* 0x000000100a047824 */ /* 0x000fca00078e00ff */
[----:B------:R-:W-:Y:S02]  /*10a0*/  LOP3.LUT R3, R7, R3, R4, 0x96, !PT ;  /* 0x0000000307037212 */ /* 0x000fe400078e9604 */
[----:B------:R-:W-:Y:S02]  /*10b0*/  I2FP.F32.U32 R4, R2 ;  /* 0x0000000200047245 */ /* 0x000fe40000201000 */
[----:B------:R-:W-:-:S05]  /*10c0*/  LOP3.LUT R11, R3, R10, RZ, 0x3c, !PT ;  /* 0x0000000a030b7212 */ /* 0x000fca00078e3cff */
[----:B------:R-:W-:Y:S01]  /*10d0*/  IMAD.IADD R3, R11, 0x1, R18 ;  /* 0x000000010b037824 */ /* 0x000fe200078e0212 */
[----:B------:R0:W-:Y:S04]  /*10e0*/  STG.E.64 desc[UR4][R16.64+0x10], R10 ;  /* 0x0000100a10007986 */ /* 0x0001e8000c101b04 */
[----:B------:R-:W-:-:S05]  /*10f0*/  I2FP.F32.U32 R3, R3 ;  /* 0x0000000300037245 */ /* 0x000fca0000201000 */
[-C--:B------:R-:W-:Y:S01]  /*1100*/  FFMA R7, R3, R6.reuse, 1.1641532182693481445e-10 ;  /* 0x2f00000003077423 */ /* 0x080fe20000000006 */
[----:B------:R-:W-:-:S03]  /*1110*/  FFMA R6, R4, R6, 1.1641532182693481445e-10 ;  /* 0x2f00000004067423 */ /* 0x000fc60000000006 */
[----:B------:R-:W1:Y:S08]  /*1120*/  F2F.F64.F32 R2, R7 ;  /* 0x0000000700027310 */ /* 0x000e700000201800 */
[----:B------:R-:W2:Y:S01]  /*1130*/  F2F.F64.F32 R22, R6 ;  /* 0x0000000600167310 */ /* 0x000ea20000201800 */
[----:B-1----:R-:W-:-:S08]  /*1140*/  DMUL R2, R2, R2 ;  /* 0x0000000202027228 */ /* 0x002fd00000000000 */
[----:B--2---:R-:W-:-:S06]  /*1150*/  DFMA R22, R22, R22, R2 ;  /* 0x000000161616722b */ /* 0x004fcc0000000002 */
[----:B------:R-:W1:Y:S04]  /*1160*/  MUFU.RSQ64H R5, R23 ;  /* 0x0000001700057308 */ /* 0x000e680000001c00 */
[----:B------:R-:W-:-:S05]  /*1170*/  VIADD R4, R23, 0xfcb00000 ;  /* 0xfcb0000017047836 */ /* 0x000fca0000000000 */
[----:B------:R-:W-:Y:S01]  /*1180*/  ISETP.GE.U32.AND P1, PT, R4, 0x7ca00000, PT ;  /* 0x7ca000000400780c */ /* 0x000fe20003f26070 */
[----:B-1----:R-:W-:-:S08]  /*1190*/  DMUL R2, R4, R4 ;  /* 0x0000000404027228 */ /* 0x002fd00000000000 */
[----:B------:R-:W-:-:S08]  /*11a0*/  DFMA R2, R22, -R2, 1 ;  /* 0x3ff000001602742b */ /* 0x000fd00000000802 */
[----:B------:R-:W-:Y:S02]  /*11b0*/  DFMA R20, R2, R20, 0.5 ;  /* 0x3fe000000214742b */ /* 0x000fe40000000014 */
[----:B------:R-:W-:-:S08]  /*11c0*/  DMUL R2, R4, R2 ;  /* 0x0000000204027228 */ /* 0x000fd00000000000 */
[----:B------:R-:W-:-:S08]  /*11d0*/  DFMA R20, R20, R2, R4 ;  /* 0x000000021414722b */ /* 0x000fd00000000004 */
[----:B------:R-:W-:Y:S02]  /*11e0*/  DMUL R8, R22, R20 ;  /* 0x0000001416087228 */ /* 0x000fe40000000000 */
[----:B------:R-:W-:Y:S02]  /*11f0*/  VIADD R3, R21, 0xfff00000 ;  /* 0xfff0000015037836 */ /* 0x000fe40000000000 */
[----:B------:R-:W-:-:S04]  /*1200*/  IMAD.MOV.U32 R2, RZ, RZ, R20 ;  /* 0x000000ffff027224 */ /* 0x000fc800078e0014 */
[----:B------:R-:W-:-:S08]  /*1210*/  DFMA R6, R8, -R8, R22 ;  /* 0x800000080806722b */ /* 0x000fd00000000016 */
[----:B------:R-:W-:Y:S01]  /*1220*/  DFMA R24, R6, R2, R8 ;  /* 0x000000020618722b */ /* 0x000fe20000000008 */
[----:B0-----:R-:W-:Y:S10]  /*1230*/  @!P1 BRA `(.L_x_35) ;  /* 0x0000000000189947 */ /* 0x001ff40003800000 */
[----:B------:R-:W-:Y:S02]  /*1240*/  IMAD.MOV.U32 R5, RZ, RZ, R23 ;  /* 0x000000ffff057224 */ /* 0x000fe400078e0017 */
[----:B------:R-:W-:Y:S01]  /*1250*/  IMAD.MOV.U32 R21, RZ, RZ, R4 ;  /* 0x000000ffff157224 */ /* 0x000fe200078e0004 */
[----:B------:R-:W-:Y:S01]  /*1260*/  MOV R4, 0x12a0 ;  /* 0x000012a000047802 */ /* 0x000fe20000000f00 */
[----:B------:R-:W-:Y:S02]  /*1270*/  IMAD.MOV.U32 R2, RZ, RZ, R22 ;  /* 0x000000ffff027224 */ /* 0x000fe400078e0016 */
[----:B------:R-:W-:-:S07]  /*1280*/  IMAD.MOV.U32 R23, RZ, RZ, R3 ;  /* 0x000000ffff177224 */ /* 0x000fce00078e0003 */
[----:B------:R-:W-:Y:S05]  /*1290*/  CALL.REL.NOINC `($__internal_1_$__cuda_sm20_dsqrt_rn_f64_mediumpath_v1) ;  /* 0x0000000800347944 */ /* 0x000fea0003c00000 */
.L_x_35:
[----:B------:R-:W-:Y:S05]  /*12a0*/  BSYNC.RECONVERGENT B0 ;  /* 0x0000000000007941 */ /* 0x000fea0003800200 */
.L_x_34:
[----:B------:R-:W-:Y:S01]  /*12b0*/  DSETP.GTU.AND P1, PT, R24, 1, PT ;  /* 0x3ff000001800742a */ /* 0x000fe20003f2c000 */
[----:B------:R-:W-:-:S13]  /*12c0*/  BSSY.RECONVERGENT B0, `(.L_x_36) ;  /* 0x0000008000007945 */ /* 0x000fda0003800200 */
[----:B------:R-:W-:Y:S05]  /*12d0*/  @P1 BRA `(.L_x_37) ;  /* 0x0000000000181947 */ /* 0x000fea0003800000 */
[----:B------:R-:W2:Y:S02]  /*12e0*/  LDG.E R2, desc[UR4][R14.64] ;  /* 0x000000040e027981 */ /* 0x000ea4000c1e1900 */
[----:B--2---:R-:W-:-:S05]  /*12f0*/  VIADD R3, R2, 0x1 ;  /* 0x0000000102037836 */ /* 0x004fca0000000000 */
[----:B------:R0:W-:Y:S04]  /*1300*/  STG.E desc[UR4][R14.64], R3 ;  /* 0x000000030e007986 */ /* 0x0001e8000c101904 */
[----:B------:R0:W5:Y:S04]  /*1310*/  LDG.E.64 R18, desc[UR4][R16.64] ;  /* 0x0000000410127981 */ /* 0x000168000c1e1b00 */
[----:B------:R0:W5:Y:S04]  /*1320*/  LDG.E.64 R12, desc[UR4][R16.64+0x8] ;  /* 0x00000804100c7981 */ /* 0x000168000c1e1b00 */
[----:B------:R0:W5:Y:S02]  /*1330*/  LDG.E.64 R10, desc[UR4][R16.64+0x10] ;  /* 0x00001004100a7981 */ /* 0x000164000c1e1b00 */
.L_x_37:
[----:B------:R-:W-:Y:S05]  /*1340*/  BSYNC.RECONVERGENT B0 ;  /* 0x0000000000007941 */ /* 0x000fea0003800200 */
.L_x_36:
[----:B-----5:R-:W-:Y:S01]  /*1350*/  SHF.R.U32.HI R2, RZ, 0x2, R19 ;  /* 0x00000002ff027819 */ /* 0x020fe20000011613 */
[----:B0-----:R-:W-:Y:S01]  /*1360*/  IMAD.SHL.U32 R3, R11, 0x10, RZ ;  /* 0x000000100b037824 */ /* 0x001fe200078e00ff */
[----:B------:R-:W-:Y:S01]  /*1370*/  SHF.R.U32.HI R5, RZ, 0x2, R12 ;  /* 0x00000002ff057819 */ /* 0x000fe2000001160c */
[----:B------:R-:W-:Y:S01]  /*1380*/  IMAD.MOV.U32 R7, RZ, RZ, 0x2f800000 ;  /* 0x2f800000ff077424 */ /* 0x000fe200078e00ff */
[----:B------:R-:W-:Y:S01]  /*1390*/  LOP3.LUT R2, R2, R19, RZ, 0x3c, !PT ;  /* 0x0000001302027212 */ /* 0x000fe200078e3cff */
[----:B------:R-:W-:Y:S01]  /*13a0*/  IMAD.MOV.U32 R19, RZ, RZ, 0x3fd80000 ;  /* 0x3fd80000ff137424 */ /* 0x000fe200078e00ff */
[----:B------:R-:W-:Y:S01]  /*13b0*/  LOP3.LUT R5, R5, R12, RZ, 0x3c, !PT ;  /* 0x0000000c05057212 */ /* 0x000fe200078e3cff */
[----:B------:R-:W-:Y:S01]  /*13c0*/  VIADD R12, R18, 0xb0f8a ;  /* 0x000b0f8a120c7836 */ /* 0x000fe20000000000 */
[----:B------:R0:W-:Y:S01]  /*13d0*/  STG.E.64 desc[UR4][R16.64+0x8], R10 ;  /* 0x0000080a10007986 */ /* 0x0001e2000c101b04 */
[C---:B------:R-:W-:Y:S01]  /*13e0*/  IMAD.SHL.U32 R4, R2.reuse, 0x2, RZ ;  /* 0x0000000202047824 */ /* 0x040fe200078e00ff */
[----:B------:R-:W-:Y:S02]  /*13f0*/  BSSY.RECONVERGENT B0, `(.L_x_38) ;  /* 0x000002d000007945 */ /* 0x000fe40003800200 */
[----:B------:R0:W-:Y:S02]  /*1400*/  STG.E.64 desc[UR4][R16.64], R12 ;  /* 0x0000000c10007986 */ /* 0x0001e4000c101b04 */
[----:B------:R-:W-:Y:S01]  /*1410*/  LOP3.LUT R2, R2, R4, R3, 0x96, !PT ;  /* 0x0000000402027212 */ /* 0x000fe200078e9603 */
[----:B------:R-:W-:-:S03]  /*1420*/  IMAD.SHL.U32 R3, R5, 0x2, RZ ;  /* 0x0000000205037824 */ /* 0x000fc600078e00ff */
[----:B------:R-:W-:-:S04]  /*1430*/  LOP3.LUT R2, R2, R11, RZ, 0x3c, !PT ;  /* 0x0000000b02027212 */ /* 0x000fc800078e3cff */
[----:B------:R-:W-:Y:S01]  /*1440*/  IADD3 R18, PT, PT, R18, 0x587c5, R2 ;  /* 0x000587c512127810 */ /* 0x000fe20007ffe002 */
[----:B------:R-:W-:-:S03]  /*1450*/  IMAD.SHL.U32 R4, R2, 0x10, RZ ;  /* 0x0000001002047824 */ /* 0x000fc600078e00ff */
[----:B------:R-:W-:Y:S02]  /*1460*/  I2FP.F32.U32 R18, R18 ;  /* 0x0000001200127245 */ /* 0x000fe40000201000 */
[----:B------:R-:W-:-:S03]  /*1470*/  LOP3.LUT R3, R5, R3, R4, 0x96, !PT ;  /* 0x0000000305037212 */ /* 0x000fc600078e9604 */
[----:B------:R-:W-:Y:S01]  /*1480*/  FFMA R20, R18, R7, 1.1641532182693481445e-10 ;  /* 0x2f00000012147423 */ /* 0x000fe20000000007 */
[----:B------:R-:W-:Y:S01]  /*1490*/  LOP3.LUT R3, R3, R2, RZ, 0x3c, !PT ;  /* 0x0000000203037212 */ /* 0x000fe200078e3cff */
[----:B------:R-:W-:-:S04]  /*14a0*/  IMAD.MOV.U32 R18, RZ, RZ, 0x0 ;  /* 0x00000000ff127424 */ /* 0x000fc800078e00ff */
[----:B------:R-:W-:Y:S01]  /*14b0*/  IMAD.IADD R4, R3, 0x1, R12 ;  /* 0x0000000103047824 */ /* 0x000fe200078e020c */
[----:B------:R0:W-:Y:S04]  /*14c0*/  STG.E.64 desc[UR4][R16.64+0x10], R2 ;  /* 0x0000100210007986 */ /* 0x0001e8000c101b04 */
[----:B------:R-:W-:-:S05]  /*14d0*/  I2FP.F32.U32 R4, R4 ;  /* 0x0000000400047245 */ /* 0x000fca0000201000 */
[----:B------:R-:W-:Y:S02]  /*14e0*/  FFMA R21, R4, R7, 1.1641532182693481445e-10 ;  /* 0x2f00000004157423 */ /* 0x000fe40000000007 */
[----:B------:R-:W-:Y:S08]  /*14f0*/  F2F.F64.F32 R6, R20 ;  /* 0x0000001400067310 */ /* 0x000ff00000201800 */
[----:B------:R-:W1:Y:S02]  /*1500*/  F2F.F64.F32 R4, R21 ;  /* 0x0000001500047310 */ /* 0x000e640000201800 */
[----:B-1----:R-:W-:-:S08]  /*1510*/  DMUL R4, R4, R4 ;  /* 0x0000000404047228 */ /* 0x002fd00000000000 */
[----:B------:R-:W-:-:S06]  /*1520*/  DFMA R6, R6, R6, R4 ;  /* 0x000000060606722b */ /* 0x000fcc0000000004 */
        /* <DEDUP_REMOVED lines=15> */
[----:B------:R-:W-:Y:S02]  /*1620*/  IMAD.MOV.U32 R5, RZ, RZ, R7 ;  /* 0x000000ffff057224 */ /* 0x000fe400078e0007 */
[----:B------:R-:W-:Y:S01]  /*1630*/  IMAD.MOV.U32 R21, RZ, RZ, R4 ;  /* 0x000000ffff157224 */ /* 0x000fe200078e0004 */
[----:B------:R-:W-:Y:S01]  /*1640*/  MOV R4, 0x16a0 ;  /* 0x000016a000047802 */ /* 0x000fe20000000f00 */
[----:B------:R-:W-:Y:S02]  /*1650*/  IMAD.MOV.U32 R20, RZ, RZ, R22 ;  /* 0x000000ffff147224 */ /* 0x000fe400078e0016 */
[----:B------:R-:W-:Y:S02]  /*1660*/  IMAD.MOV.U32 R6, RZ, RZ, R24 ;  /* 0x000000ffff067224 */ /* 0x000fe400078e0018 */
[----:B------:R-:W-:-:S02]  /*1670*/  IMAD.MOV.U32 R7, RZ, RZ, R25 ;  /* 0x000000ffff077224 */ /* 0x000fc400078e0019 */
[----:B------:R-:W-:-:S07]  /*1680*/  IMAD.MOV.U32 R23, RZ, RZ, R19 ;  /* 0x000000ffff177224 */ /* 0x000fce00078e0013 */
[----:B------:R-:W-:Y:S05]  /*1690*/  CALL.REL.NOINC `($__internal_1_$__cuda_sm20_dsqrt_rn_f64_mediumpath_v1) ;  /* 0x0000000400347944 */ /* 0x000fea0003c00000 */
[----:B------:R-:W-:Y:S02]  /*16a0*/  IMAD.MOV.U32 R20, RZ, RZ, R24 ;  /* 0x000000ffff147224 */ /* 0x000fe400078e0018 */
[----:B------:R-:W-:-:S07]  /*16b0*/  IMAD.MOV.U32 R21, RZ, RZ, R25 ;  /* 0x000000ffff157224 */ /* 0x000fce00078e0019 */
.L_x_39:
[----:B------:R-:W-:Y:S05]  /*16c0*/  BSYNC.RECONVERGENT B0 ;  /* 0x0000000000007941 */ /* 0x000fea0003800200 */
.L_x_38:
[----:B------:R-:W-:Y:S01]  /*16d0*/  DSETP.GTU.AND P1, PT, R20, 1, PT ;  /* 0x3ff000001400742a */ /* 0x000fe20003f2c000 */
[----:B------:R-:W-:-:S13]  /*16e0*/  BSSY.RECONVERGENT B0, `(.L_x_40) ;  /* 0x0000005000007945 */ /* 0x000fda0003800200 */
[----:B------:R-:W-:Y:S05]  /*16f0*/  @P1 BRA `(.L_x_41) ;  /* 0x00000000000c1947 */ /* 0x000fea0003800000 */
[----:B------:R-:W2:Y:S02]  /*1700*/  LDG.E R2, desc[UR4][R14.64] ;  /* 0x000000040e027981 */ /* 0x000ea4000c1e1900 */
[----:B--2---:R-:W-:-:S05]  /*1710*/  VIADD R3, R2, 0x1 ;  /* 0x0000000102037836 */ /* 0x004fca0000000000 */
[----:B------:R0:W-:Y:S02]  /*1720*/  STG.E desc[UR4][R14.64], R3 ;  /* 0x000000030e007986 */ /* 0x0001e4000c101904 */
.L_x_41:
[----:B------:R-:W-:Y:S05]  /*1730*/  BSYNC.RECONVERGENT B0 ;  /* 0x0000000000007941 */ /* 0x000fea0003800200 */
.L_x_40:
[----:B------:R-:W-:Y:S05]  /*1740*/  @P0 BRA `(.L_x_42) ;  /* 0xfffffff400f80947 */ /* 0x000fea000383ffff */
.L_x_33:
[----:B------:R-:W1:Y:S02]  /*1750*/  LDC R0, c[0x0][0x388] ;  /* 0x0000e200ff007b82 */ /* 0x000e640000000800 */
[----:B-1----:R-:W-:-:S04]  /*1760*/  LOP3.LUT R0, R0, 0x1, RZ, 0xc0, !PT ;  /* 0x0000000100007812 */ /* 0x002fc800078ec0ff */
[----:B------:R-:W-:-:S13]  /*1770*/  ISETP.NE.U32.AND P0, PT, R0, 0x1, PT ;  /* 0x000000010000780c */ /* 0x000fda0003f05070 */
[----:B------:R-:W-:Y:S05]  /*1780*/  @P0 EXIT ;  /* 0x000000000000094d */ /* 0x000fea0003800000 */
[----:B------:R-:W2:Y:S04]  /*1790*/  LDG.E.64 R4, desc[UR4][R16.64] ;  /* 0x0000000410047981 */ /* 0x000ea8000c1e1b00 */
[----:B------:R-:W0:Y:S04]  /*17a0*/  LDG.E.64 R6, desc[UR4][R16.64+0x10] ;  /* 0x0000100410067981 */ /* 0x000e28000c1e1b00 */
[----:B------:R-:W3:Y:S01]  /*17b0*/  LDG.E.64 R12, desc[UR4][R16.64+0x8] ;  /* 0x00000804100c7981 */ /* 0x000ee2000c1e1b00 */
[----:B------:R-:W-:Y:S01]  /*17c0*/  IMAD.MOV.U32 R9, RZ, RZ, 0x2f800000 ;  /* 0x2f800000ff097424 */ /* 0x000fe200078e00ff */
[----:B------:R-:W-:Y:S01]  /*17d0*/  BSSY.RECONVERGENT B0, `(.L_x_43) ;  /* 0x0000033000007945 */ /* 0x000fe20003800200 */
[----:B------:R-:W-:-:S02]  /*17e0*/  IMAD.MOV.U32 R18, RZ, RZ, 0x0 ;  /* 0x00000000ff127424 */ /* 0x000fc400078e00ff */
[----:B------:R-:W-:Y:S01]  /*17f0*/  IMAD.MOV.U32 R19, RZ, RZ, 0x3fd80000 ;  /* 0x3fd80000ff137424 */ /* 0x000fe200078e00ff */
[----:B--2---:R-:W-:-:S04]  /*1800*/  SHF.R.U32.HI R0, RZ, 0x2, R5 ;  /* 0x00000002ff007819 */ /* 0x004fc80000011605 */
[----:B------:R-:W-:Y:S01]  /*1810*/  LOP3.LUT R0, R0, R5, RZ, 0x3c, !PT ;  /* 0x0000000500007212 */ /* 0x000fe200078e3cff */
[----:B0-----:R-:W-:Y:S01]  /*1820*/  IMAD.SHL.U32 R3, R7, 0x10, RZ ;  /* 0x0000001007037824 */ /* 0x001fe200078e00ff */
[----:B------:R0:W-:Y:S01]  /*1830*/  STG.E.64 desc[UR4][R16.64+0x8], R6 ;  /* 0x0000080610007986 */ /* 0x0001e2000c101b04 */
[----:B---3--:R-:W-:Y:S02]  /*1840*/  SHF.R.U32.HI R5, RZ, 0x2, R12 ;  /* 0x00000002ff057819 */ /* 0x008fe4000001160c */
        /* <DEDUP_REMOVED lines=9> */
[----:B------:R-:W-:-:S04]  /*18e0*/  LOP3.LUT R3, R5, R3, R0, 0x96, !PT ;  /* 0x0000000305037212 */ /* 0x000fc800078e9600 */
[----:B------:R-:W-:-:S05]  /*18f0*/  LOP3.LUT R3, R3, R2, RZ, 0x3c, !PT ;  /* 0x0000000203037212 */ /* 0x000fca00078e3cff */
[----:B------:R-:W-:Y:S01]  /*1900*/  IMAD.IADD R0, R3, 0x1, R12 ;  /* 0x0000000103007824 */ /* 0x000fe200078e020c */
[----:B------:R0:W-:Y:S04]  /*1910*/  STG.E.64 desc[UR4][R16.64+0x10], R2 ;  /* 0x0000100210007986 */ /* 0x0001e8000c101b04 */
[----:B------:R-:W-:-:S05]  /*1920*/  I2FP.F32.U32 R0, R0 ;  /* 0x0000000000007245 */ /* 0x000fca0000201000 */
[----:B------:R-:W-:Y:S01]  /*1930*/  FFMA R20, R0, R9, 1.1641532182693481445e-10 ;  /* 0x2f00000000147423 */ /* 0x000fe20000000009 */
[----:B------:R-:W-:-:S03]  /*1940*/  I2FP.F32.U32 R0, R4 ;  /* 0x0000000400007245 */ /* 0x000fc60000201000 */
[----:B------:R-:W1:Y:S02]  /*1950*/  F2F.F64.F32 R4, R20 ;  /* 0x0000001400047310 */ /* 0x000e640000201800 */
[----:B------:R-:W-:-:S06]  /*1960*/  FFMA R0, R0, R9, 1.1641532182693481445e-10 ;  /* 0x2f00000000007423 */ /* 0x000fcc0000000009 */
        /* <DEDUP_REMOVED lines=21> */
[----:B------:R-:W-:Y:S02]  /*1ac0*/  IMAD.MOV.U32 R5, RZ, RZ, R11 ;  /* 0x000000ffff057224 */ /* 0x000fe400078e000b */
[----:B------:R-:W-:Y:S02]  /*1ad0*/  IMAD.MOV.U32 R6, RZ, RZ, R22 ;  /* 0x000000ffff067224 */ /* 0x000fe400078e0016 */
[----:B------:R-:W-:-:S07]  /*1ae0*/  IMAD.MOV.U32 R23, RZ, RZ, R19 ;  /* 0x000000ffff177224 */ /* 0x000fce00078e0013 */
[----:B------:R-:W-:Y:S05]  /*1af0*/  CALL.REL.NOINC `($__internal_1_$__cuda_sm20_dsqrt_rn_f64_mediumpath_v1) ;  /* 0x00000000001c7944 */ /* 0x000fea0003c00000 */
.L_x_44:
[----:B------:R-:W-:Y:S05]  /*1b00*/  BSYNC.RECONVERGENT B0 ;  /* 0x0000000000007941 */ /* 0x000fea0003800200 */
.L_x_43:
[----:B------:R-:W-:-:S14]  /*1b10*/  DSETP.GTU.AND P0, PT, R24, 1, PT ;  /* 0x3ff000001800742a */ /* 0x000fdc0003f0c000 */
[----:B------:R-:W-:Y:S05]  /*1b20*/  @P0 EXIT ;  /* 0x000000000000094d */ /* 0x000fea0003800000 */
[----:B------:R-:W2:Y:S02]  /*1b30*/  LDG.E R0, desc[UR4][R14.64] ;  /* 0x000000040e007981 */ /* 0x000ea4000c1e1900 */
[----:B--2---:R-:W-:-:S05]  /*1b40*/  VIADD R3, R0, 0x1 ;  /* 0x0000000100037836 */ /* 0x004fca0000000000 */
[----:B------:R-:W-:Y:S01]  /*1b50*/  STG.E desc[UR4][R14.64], R3 ;  /* 0x000000030e007986 */ /* 0x000fe2000c101904 */
[----:B------:R-:W-:Y:S05]  /*1b60*/  EXIT ;  /* 0x000000000000794d */ /* 0x000fea0003800000 */
        .weak           $__internal_1_$__cuda_sm20_dsqrt_rn_f64_mediumpath_v1
        .type           $__internal_1_$__cuda_sm20_dsqrt_rn_f64_mediumpath_v1,@function
        .size           $__internal_1_$__cuda_sm20_dsqrt_rn_f64_mediumpath_v1,(.L_x_51 - $__internal_1_$__cuda_sm20_dsqrt_rn_f64_mediumpath_v1)
$__internal_1_$__cuda_sm20_dsqrt_rn_f64_mediumpath_v1:
[----:B------:R-:W-:Y:S01]  /*1b70*/  ISETP.GE.U32.AND P1, PT, R21, -0x3400000, PT ;  /* 0xfcc000001500780c */ /* 0x000fe20003f26070 */
[----:B------:R-:W-:Y:S01]  /*1b80*/  BSSY.RECONVERGENT B1, `(.L_x_45) ;  /* 0x0000025000017945 */ /* 0x000fe20003800200 */
[----:B------:R-:W-:Y:S02]  /*1b90*/  IMAD.MOV.U32 R3, RZ, RZ, R5 ;  /* 0x000000ffff037224 */ /* 0x000fe400078e0005 */
[----:B------:R-:W-:-:S09]  /*1ba0*/  IMAD.MOV.U32 R21, RZ, RZ, R23 ;  /* 0x000000ffff157224 */ /* 0x000fd200078e0017 */
[----:B------:R-:W-:Y:S05]  /*1bb0*/  @!P1 BRA `(.L_x_46) ;  /* 0x0000000000209947 */ /* 0x000fea0003800000 */
[----:B------:R-:W-:-:S10]  /*1bc0*/  DFMA.RM R6, R6, R20, R8 ;  /* 0x000000140606722b */ /* 0x000fd40000004008 */
[----:B------:R-:W-:-:S05]  /*1bd0*/  IADD3 R8, P1, PT, R6, 0x1, RZ ;  /* 0x0000000106087810 */ /* 0x000fca0007f3e0ff */
[----:B------:R-:W-:-:S06]  /*1be0*/  IMAD.X R9, RZ, RZ, R7, P1 ;  /* 0x000000ffff097224 */ /* 0x000fcc00008e0607 */
[----:B------:R-:W-:-:S08]  /*1bf0*/  DFMA.RP R2, -R6, R8, R2 ;  /* 0x000000080602722b */ /* 0x000fd00000008102 */
[----:B------:R-:W-:-:S06]  /*1c00*/  DSETP.GT.AND P1, PT, R2, RZ, PT ;  /* 0x000000ff0200722a */ /* 0x000fcc0003f24000 */
[----:B------:R-:W-:Y:S02]  /*1c10*/  FSEL R6, R8, R6, P1 ;  /* 0x0000000608067208 */ /* 0x000fe40000800000 */
[----:B------:R-:W-:Y:S01]  /*1c20*/  FSEL R7, R9, R7, P1 ;  /* 0x0000000709077208 */ /* 0x000fe20000800000 */
[----:B------:R-:W-:Y:S06]  /*1c30*/  BRA `(.L_x_47) ;  /* 0x0000000000647947 */ /* 0x000fec0003800000 */
.L_x_46:
[----:B------:R-:W-:-:S14]  /*1c40*/  DSETP.NE.AND P1, PT, R2, RZ, PT ;  /* 0x000000ff0200722a */ /* 0x000fdc0003f25000 */
[----:B------:R-:W-:Y:S05]  /*1c50*/  @!P1 BRA `(.L_x_48) ;  /* 0x0000000000589947 */ /* 0x000fea0003800000 */
[----:B------:R-:W-:-:S13]  /*1c60*/  ISETP.GE.AND P1, PT, R3, RZ, PT ;  /* 0x000000ff0300720c */ /* 0x000fda0003f26270 */
[----:B------:R-:W-:Y:S02]  /*1c70*/  @!P1 IMAD.MOV.U32 R6, RZ, RZ, 0x0 ;  /* 0x00000000ff069424 */ /* 0x000fe400078e00ff */
[----:B------:R-:W-:Y:S01]  /*1c80*/  @!P1 IMAD.MOV.U32 R7, RZ, RZ, -0x80000 ;  /* 0xfff80000ff079424 */ /* 0x000fe200078e00ff */
[----:B------:R-:W-:Y:S06]  /*1c90*/  @!P1 BRA `(.L_x_47) ;  /* 0x00000000004c9947 */ /* 0x000fec0003800000 */
[----:B------:R-:W-:-:S13]  /*1ca0*/  ISETP.GT.AND P1, PT, R3, 0x7fefffff, PT ;  /* 0x7fefffff0300780c */ /* 0x000fda0003f24270 */
[----:B------:R-:W-:Y:S05]  /*1cb0*/  @P1 BRA `(.L_x_48) ;  /* 0x0000000000401947 */ /* 0x000fea0003800000 */
[----:B------:R-:W-:Y:S01]  /*1cc0*/  DMUL R2, R2, 8.11296384146066816958e+31 ;  /* 0x4690000002027828 */ /* 0x000fe20000000000 */
[----:B------:R-:W-:Y:S02]  /*1cd0*/  IMAD.MOV.U32 R6, RZ, RZ, RZ ;  /* 0x000000ffff067224 */ /* 0x000fe400078e00ff */
[----:B------:R-:W-:Y:S02]  /*1ce0*/  IMAD.MOV.U32 R20, RZ, RZ, 0x0 ;  /* 0x00000000ff147424 */ /* 0x000fe400078e00ff */
[----:B------:R-:W-:Y:S01]  /*1cf0*/  IMAD.MOV.U32 R21, RZ, RZ, 0x3fd80000 ;  /* 0x3fd80000ff157424 */ /* 0x000fe200078e00ff */
[----:B------:R-:W0:Y:S02]  /*1d00*/  MUFU.RSQ64H R7, R3 ;  /* 0x0000000300077308 */ /* 0x000e240000001c00 */
[----:B0-----:R-:W-:-:S08]  /*1d10*/  DMUL R8, R6, R6 ;  /* 0x0000000606087228 */ /* 0x001fd00000000000 */
[----:B------:R-:W-:-:S08]  /*1d20*/  DFMA R8, R2, -R8, 1 ;  /* 0x3ff000000208742b */ /* 0x000fd00000000808 */
[----:B------:R-:W-:Y:S02]  /*1d30*/  DFMA R20, R8, R20, 0.5 ;  /* 0x3fe000000814742b */ /* 0x000fe40000000014 */
[----:B------:R-:W-:-:S08]  /*1d40*/  DMUL R8, R6, R8 ;  /* 0x0000000806087228 */ /* 0x000fd00000000000 */
[----:B------:R-:W-:-:S08]  /*1d50*/  DFMA R8, R20, R8, R6 ;  /* 0x000000081408722b */ /* 0x000fd00000000006 */
[----:B------:R-:W-:Y:S02]  /*1d60*/  DMUL R6, R2, R8 ;  /* 0x0000000802067228 */ /* 0x000fe40000000000 */
[----:B------:R-:W-:-:S06]  /*1d70*/  VIADD R9, R9, 0xfff00000 ;  /* 0xfff0000009097836 */ /* 0x000fcc0000000000 */
[----:B------:R-:W-:-:S08]  /*1d80*/  DFMA R20, R6, -R6, R2 ;  /* 0x800000060614722b */ /* 0x000fd00000000002 */
[----:B------:R-:W-:-:S10]  /*1d90*/  DFMA R6, R8, R20, R6 ;  /* 0x000000140806722b */ /* 0x000fd40000000006 */
[----:B------:R-:W-:Y:S01]  /*1da0*/  VIADD R7, R7, 0xfcb00000 ;  /* 0xfcb0000007077836 */ /* 0x000fe20000000000 */
[----:B------:R-:W-:Y:S06]  /*1db0*/  BRA `(.L_x_47) ;  /* 0x0000000000047947 */ /* 0x000fec0003800000 */
.L_x_48:
[----:B------:R-:W-:-:S11]  /*1dc0*/  DADD R6, R2, R2 ;  /* 0x0000000002067229 */ /* 0x000fd60000000002 */
.L_x_47:
[----:B------:R-:W-:Y:S05]  /*1dd0*/  BSYNC.RECONVERGENT B1 ;  /* 0x0000000000017941 */ /* 0x000fea0003800200 */
.L_x_45:
[----:B------:R-:W-:Y:S02]  /*1de0*/  IMAD.MOV.U32 R5, RZ, RZ, 0x0 ;  /* 0x00000000ff057424 */ /* 0x000fe400078e00ff */
[----:B------:R-:W-:Y:S02]  /*1df0*/  IMAD.MOV.U32 R24, RZ, RZ, R6 ;  /* 0x000000ffff187224 */ /* 0x000fe400078e0006 */
[----:B------:R-:W-:Y:S01]  /*1e00*/  IMAD.MOV.U32 R25, RZ, RZ, R7 ;  /* 0x000000ffff197224 */ /* 0x000fe200078e0007 */
[----:B------:R-:W-:Y:S06]  /*1e10*/  RET.REL.NODEC R4 `(_Z15calculateDoubleP17curandStateXORWOWiPi) ;  /* 0xffffffe004787950 */ /* 0x000fec0003c3ffff */
.L_x_49:
        /* <DEDUP_REMOVED lines=14> */
.L_x_51:


//--------------------- .nv.global.init           --------------------------
	.section	.nv.global.init,"aw",@progbits
	.align	4
.nv.global.init:
	.type		mrg32k3aM1SubSeq,@object
	.size		mrg32k3aM1SubSeq,(mrg32k3aM2SubSeq - mrg32k3aM1SubSeq)
mrg32k3aM1SubSeq:
        /*0000*/ 	.byte	0x0b, 0xcc, 0xee, 0x04, 0x73, 0x29, 0x8b, 0x6f, 0xf6, 0x53, 0x03, 0xf6, 0x23, 0xf6, 0xea, 0xda
        /* <DEDUP_REMOVED lines=125> */
	.type		mrg32k3aM2SubSeq,@object
	.size		mrg32k3aM2SubSeq,(mrg32k3aM1 - mrg32k3aM2SubSeq)
mrg32k3aM2SubSeq:
        /* <DEDUP_REMOVED lines=126> */
	.type		mrg32k3aM1,@object
	.size		mrg32k3aM1,(mrg32k3aM1Seq - mrg32k3aM1)
mrg32k3aM1:
        /* <DEDUP_REMOVED lines=144> */
	.type		mrg32k3aM1Seq,@object
	.size		mrg32k3aM1Seq,(mrg32k3aM2 - mrg32k3aM1Seq)
mrg32k3aM1Seq:
        /* <DEDUP_REMOVED lines=144> */
	.type		mrg32k3aM2,@object
	.size		mrg32k3aM2,(mrg32k3aM2Seq - mrg32k3aM2)
mrg32k3aM2:
        /* <DEDUP_REMOVED lines=144> */
	.type		mrg32k3aM2Seq,@object
	.size		mrg32k3aM2Seq,(precalc_xorwow_matrix - mrg32k3aM2Seq)
mrg32k3aM2Seq:
        /* <DEDUP_REMOVED lines=144> */
	.type		precalc_xorwow_matrix,@object
	.size		precalc_xorwow_matrix,(precalc_xorwow_offset_matrix - precalc_xorwow_matrix)
precalc_xorwow_matrix:
        /* <DEDUP_REMOVED lines=6400> */
	.type		precalc_xorwow_offset_matrix,@object
	.size		precalc_xorwow_offset_matrix,(.L_1 - precalc_xorwow_offset_matrix)
precalc_xorwow_offset_matrix:
        /* <DEDUP_REMOVED lines=6400> */
.L_1:


//--------------------- .nv.shared.reserved.0     --------------------------
	.section	.nv.shared.reserved.0,"aw",@nobits
	.weak		__nv_reservedSMEM_offset_0_alias
	.size		__nv_reservedSMEM_offset_0_alias, 0, 64
	.other		__nv_reservedSMEM_offset_0_alias,@"STO_CUDA_RESERVED_SHARED STV_DEFAULT"
__nv_reservedSMEM_offset_0_alias:
	.zero		0
	.zero		64


//--------------------- .nv.constant0._Z15calculateSingleP17curandStateXORWOWiPi --------------------------
	.section	.nv.constant0._Z15calculateSingleP17curandStateXORWOWiPi,"a",@progbits
	.sectionflags	@""
	.align	4
.nv.constant0._Z15calculateSingleP17curandStateXORWOWiPi:
	.zero		920


//--------------------- .nv.constant0._Z15calculateDoubleP17curandStateXORWOWiPi --------------------------
	.section	.nv.constant0._Z15calculateDoubleP17curandStateXORWOWiPi,"a",@progbits
	.sectionflags	@""
	.align	4
.nv.constant0._Z15calculateDoubleP17curandStateXORWOWiPi:
	.zero		920


//--------------------- SYMBOLS --------------------------

	.type		.nv.reservedSmem.offset0,@object
	.size		.nv.reservedSmem.offset0,0x4
